//
// Generated by NVIDIA NVVM Compiler
//
// Compiler Build ID: CL-36424714
// Cuda compilation tools, release 13.0, V13.0.88
// Based on NVVM 20.0.0
//

.version 9.0
.target sm_100
.address_size 64

	// .globl	_Z10extractMinPiS_S_PfS_ii
.global .align 4 .b8 PQ[400000000];

.visible .entry _Z10extractMinPiS_S_PfS_ii(
	.param .u64 .ptr .align 1 _Z10extractMinPiS_S_PfS_ii_param_0,
	.param .u64 .ptr .align 1 _Z10extractMinPiS_S_PfS_ii_param_1,
	.param .u64 .ptr .align 1 _Z10extractMinPiS_S_PfS_ii_param_2,
	.param .u64 .ptr .align 1 _Z10extractMinPiS_S_PfS_ii_param_3,
	.param .u64 .ptr .align 1 _Z10extractMinPiS_S_PfS_ii_param_4,
	.param .u32 _Z10extractMinPiS_S_PfS_ii_param_5,
	.param .u32 _Z10extractMinPiS_S_PfS_ii_param_6
)
{
	.reg .pred 	%p<11>;
	.reg .b32 	%r<53>;
	.reg .b32 	%f<11>;
	.reg .b64 	%rd<51>;

	ld.param.u64 	%rd8, [_Z10extractMinPiS_S_PfS_ii_param_0];
	ld.param.u64 	%rd9, [_Z10extractMinPiS_S_PfS_ii_param_1];
	ld.param.u64 	%rd10, [_Z10extractMinPiS_S_PfS_ii_param_2];
	ld.param.u64 	%rd12, [_Z10extractMinPiS_S_PfS_ii_param_3];
	ld.param.u64 	%rd11, [_Z10extractMinPiS_S_PfS_ii_param_4];
	ld.param.u32 	%r15, [_Z10extractMinPiS_S_PfS_ii_param_5];
	ld.param.u32 	%r16, [_Z10extractMinPiS_S_PfS_ii_param_6];
	cvta.to.global.u64 	%rd1, %rd12;
	mov.u32 	%r17, %ctaid.x;
	mov.u32 	%r18, %ntid.x;
	mov.u32 	%r19, %tid.x;
	mad.lo.s32 	%r1, %r17, %r18, %r19;
	setp.ge.s32 	%p1, %r1, %r16;
	@%p1 bra 	$L__BB0_15;
	cvta.to.global.u64 	%rd13, %rd8;
	mul.wide.s32 	%rd14, %r1, 4;
	add.s64 	%rd2, %rd13, %rd14;
	ld.global.u32 	%r2, [%rd2];
	setp.lt.s32 	%p2, %r2, 1;
	@%p2 bra 	$L__BB0_15;
	add.s32 	%r20, %r15, %r16;
	add.s32 	%r21, %r20, -1;
	div.s32 	%r22, %r21, %r16;
	mul.lo.s32 	%r23, %r22, %r1;
	mul.wide.s32 	%rd15, %r23, 4;
	mov.u64 	%rd16, PQ;
	add.s64 	%rd3, %rd16, %rd15;
	ld.volatile.global.u32 	%r3, [%rd3];
	add.s32 	%r4, %r23, -1;
	add.s32 	%r24, %r4, %r2;
	mul.wide.s32 	%rd17, %r24, 4;
	add.s64 	%rd18, %rd16, %rd17;
	ld.volatile.global.u32 	%r25, [%rd18];
	st.volatile.global.u32 	[%rd3], %r25;
	ld.global.u32 	%r26, [%rd2];
	add.s32 	%r48, %r26, -1;
	st.global.u32 	[%rd2], %r48;
	setp.lt.s32 	%p3, %r26, 3;
	@%p3 bra 	$L__BB0_14;
	mov.b32 	%r50, 0;
	mov.b32 	%r49, 1;
	mov.u32 	%r52, %r50;
$L__BB0_4:
	add.s32 	%r10, %r50, 2;
	setp.lt.s32 	%p4, %r10, %r48;
	@%p4 bra 	$L__BB0_7;
	mul.wide.s32 	%rd19, %r52, 4;
	add.s64 	%rd4, %rd3, %rd19;
	ld.volatile.global.u32 	%r29, [%rd4];
	mul.wide.s32 	%rd20, %r29, 4;
	add.s64 	%rd21, %rd1, %rd20;
	ld.global.f32 	%f1, [%rd21];
	add.s32 	%r30, %r10, %r4;
	mul.wide.s32 	%rd22, %r30, 4;
	add.s64 	%rd5, %rd16, %rd22;
	ld.volatile.global.u32 	%r31, [%rd5];
	mul.wide.s32 	%rd24, %r31, 4;
	add.s64 	%rd25, %rd1, %rd24;
	ld.global.f32 	%f2, [%rd25];
	setp.leu.f32 	%p5, %f1, %f2;
	@%p5 bra 	$L__BB0_14;
	ld.volatile.global.u32 	%r32, [%rd5];
	ld.volatile.global.u32 	%r33, [%rd4];
	st.volatile.global.u32 	[%rd5], %r33;
	st.volatile.global.u32 	[%rd4], %r32;
	mov.u32 	%r52, %r49;
	bra.uni 	$L__BB0_13;
$L__BB0_7:
	mul.wide.s32 	%rd26, %r52, 4;
	add.s64 	%rd6, %rd3, %rd26;
	ld.volatile.global.u32 	%r34, [%rd6];
	mul.wide.s32 	%rd27, %r34, 4;
	add.s64 	%rd28, %rd1, %rd27;
	ld.global.f32 	%f3, [%rd28];
	mul.wide.s32 	%rd29, %r50, 4;
	add.s64 	%rd7, %rd3, %rd29;
	ld.volatile.global.u32 	%r35, [%rd7+4];
	mul.wide.s32 	%rd30, %r35, 4;
	add.s64 	%rd31, %rd1, %rd30;
	ld.global.f32 	%f4, [%rd31];
	setp.leu.f32 	%p6, %f3, %f4;
	@%p6 bra 	$L__BB0_10;
	ld.volatile.global.u32 	%r36, [%rd7+4];
	mul.wide.s32 	%rd32, %r36, 4;
	add.s64 	%rd33, %rd1, %rd32;
	ld.global.f32 	%f5, [%rd33];
	ld.volatile.global.u32 	%r37, [%rd7+8];
	mul.wide.s32 	%rd34, %r37, 4;
	add.s64 	%rd35, %rd1, %rd34;
	ld.global.f32 	%f6, [%rd35];
	setp.gtu.f32 	%p7, %f5, %f6;
	@%p7 bra 	$L__BB0_10;
	ld.volatile.global.u32 	%r38, [%rd7+4];
	ld.volatile.global.u32 	%r39, [%rd6];
	st.volatile.global.u32 	[%rd7+4], %r39;
	st.volatile.global.u32 	[%rd6], %r38;
	mov.u32 	%r52, %r49;
	bra.uni 	$L__BB0_13;
$L__BB0_10:
	ld.volatile.global.u32 	%r40, [%rd6];
	mul.wide.s32 	%rd36, %r40, 4;
	add.s64 	%rd37, %rd1, %rd36;
	ld.global.f32 	%f7, [%rd37];
	ld.volatile.global.u32 	%r41, [%rd7+8];
	mul.wide.s32 	%rd38, %r41, 4;
	add.s64 	%rd39, %rd1, %rd38;
	ld.global.f32 	%f8, [%rd39];
	setp.leu.f32 	%p8, %f7, %f8;
	@%p8 bra 	$L__BB0_14;
	ld.volatile.global.u32 	%r42, [%rd7+8];
	mul.wide.s32 	%rd40, %r42, 4;
	add.s64 	%rd41, %rd1, %rd40;
	ld.global.f32 	%f9, [%rd41];
	ld.volatile.global.u32 	%r43, [%rd7+4];
	mul.wide.s32 	%rd42, %r43, 4;
	add.s64 	%rd43, %rd1, %rd42;
	ld.global.f32 	%f10, [%rd43];
	setp.gtu.f32 	%p9, %f9, %f10;
	@%p9 bra 	$L__BB0_14;
	ld.volatile.global.u32 	%r44, [%rd7+8];
	ld.volatile.global.u32 	%r45, [%rd6];
	st.volatile.global.u32 	[%rd7+8], %r45;
	st.volatile.global.u32 	[%rd6], %r44;
	mov.u32 	%r52, %r10;
$L__BB0_13:
	shl.b32 	%r50, %r52, 1;
	or.b32  	%r49, %r50, 1;
	ld.global.u32 	%r48, [%rd2];
	setp.lt.s32 	%p10, %r49, %r48;
	@%p10 bra 	$L__BB0_4;
$L__BB0_14:
	cvta.to.global.u64 	%rd44, %rd11;
	mul.wide.s32 	%rd45, %r3, 4;
	add.s64 	%rd46, %rd44, %rd45;
	mov.b32 	%r46, -1;
	st.global.u32 	[%rd46], %r46;
	cvta.to.global.u64 	%rd47, %rd10;
	atom.global.add.u32 	%r47, [%rd47], 1;
	cvta.to.global.u64 	%rd48, %rd9;
	mul.wide.s32 	%rd49, %r47, 4;
	add.s64 	%rd50, %rd48, %rd49;
	st.global.u32 	[%rd50], %r3;
$L__BB0_15:
	ret;

}
	// .globl	_Z13A_star_expandPiS_PfS_PVfS_S_S_S_iiiS_S_S0_S_S_
.visible .entry _Z13A_star_expandPiS_PfS_PVfS_S_S_S_iiiS_S_S0_S_S_(
	.param .u64 .ptr .align 1 _Z13A_star_expandPiS_PfS_PVfS_S_S_S_iiiS_S_S0_S_S__param_0,
	.param .u64 .ptr .align 1 _Z13A_star_expandPiS_PfS_PVfS_S_S_S_iiiS_S_S0_S_S__param_1,
	.param .u64 .ptr .align 1 _Z13A_star_expandPiS_PfS_PVfS_S_S_S_iiiS_S_S0_S_S__param_2,
	.param .u64 .ptr .align 1 _Z13A_star_expandPiS_PfS_PVfS_S_S_S_iiiS_S_S0_S_S__param_3,
	.param .u64 .ptr .align 1 _Z13A_star_expandPiS_PfS_PVfS_S_S_S_iiiS_S_S0_S_S__param_4,
	.param .u64 .ptr .align 1 _Z13A_star_expandPiS_PfS_PVfS_S_S_S_iiiS_S_S0_S_S__param_5,
	.param .u64 .ptr .align 1 _Z13A_star_expandPiS_PfS_PVfS_S_S_S_iiiS_S_S0_S_S__param_6,
	.param .u64 .ptr .align 1 _Z13A_star_expandPiS_PfS_PVfS_S_S_S_iiiS_S_S0_S_S__param_7,
	.param .u64 .ptr .align 1 _Z13A_star_expandPiS_PfS_PVfS_S_S_S_iiiS_S_S0_S_S__param_8,
	.param .u32 _Z13A_star_expandPiS_PfS_PVfS_S_S_S_iiiS_S_S0_S_S__param_9,
	.param .u32 _Z13A_star_expandPiS_PfS_PVfS_S_S_S_iiiS_S_S0_S_S__param_10,
	.param .u32 _Z13A_star_expandPiS_PfS_PVfS_S_S_S_iiiS_S_S0_S_S__param_11,
	.param .u64 .ptr .align 1 _Z13A_star_expandPiS_PfS_PVfS_S_S_S_iiiS_S_S0_S_S__param_12,
	.param .u64 .ptr .align 1 _Z13A_star_expandPiS_PfS_PVfS_S_S_S_iiiS_S_S0_S_S__param_13,
	.param .u64 .ptr .align 1 _Z13A_star_expandPiS_PfS_PVfS_S_S_S_iiiS_S_S0_S_S__param_14,
	.param .u64 .ptr .align 1 _Z13A_star_expandPiS_PfS_PVfS_S_S_S_iiiS_S_S0_S_S__param_15,
	.param .u64 .ptr .align 1 _Z13A_star_expandPiS_PfS_PVfS_S_S_S_iiiS_S_S0_S_S__param_16
)
{
	.reg .pred 	%p<11>;
	.reg .b32 	%r<25>;
	.reg .b32 	%f<15>;
	.reg .b64 	%rd<52>;
	.reg .b64 	%fd<7>;

	ld.param.u64 	%rd15, [_Z13A_star_expandPiS_PfS_PVfS_S_S_S_iiiS_S_S0_S_S__param_0];
	ld.param.u64 	%rd16, [_Z13A_star_expandPiS_PfS_PVfS_S_S_S_iiiS_S_S0_S_S__param_1];
	ld.param.u64 	%rd25, [_Z13A_star_expandPiS_PfS_PVfS_S_S_S_iiiS_S_S0_S_S__param_2];
	ld.param.u64 	%rd17, [_Z13A_star_expandPiS_PfS_PVfS_S_S_S_iiiS_S_S0_S_S__param_3];
	ld.param.u64 	%rd26, [_Z13A_star_expandPiS_PfS_PVfS_S_S_S_iiiS_S_S0_S_S__param_4];
	ld.param.u64 	%rd18, [_Z13A_star_expandPiS_PfS_PVfS_S_S_S_iiiS_S_S0_S_S__param_5];
	ld.param.u64 	%rd27, [_Z13A_star_expandPiS_PfS_PVfS_S_S_S_iiiS_S_S0_S_S__param_6];
	ld.param.u64 	%rd20, [_Z13A_star_expandPiS_PfS_PVfS_S_S_S_iiiS_S_S0_S_S__param_8];
	ld.param.u32 	%r9, [_Z13A_star_expandPiS_PfS_PVfS_S_S_S_iiiS_S_S0_S_S__param_9];
	ld.param.u32 	%r23, [_Z13A_star_expandPiS_PfS_PVfS_S_S_S_iiiS_S_S0_S_S__param_10];
	ld.param.u64 	%rd21, [_Z13A_star_expandPiS_PfS_PVfS_S_S_S_iiiS_S_S0_S_S__param_12];
	ld.param.u64 	%rd22, [_Z13A_star_expandPiS_PfS_PVfS_S_S_S_iiiS_S_S0_S_S__param_14];
	ld.param.u64 	%rd24, [_Z13A_star_expandPiS_PfS_PVfS_S_S_S_iiiS_S_S0_S_S__param_16];
	cvta.to.global.u64 	%rd1, %rd25;
	cvta.to.global.u64 	%rd2, %rd26;
	cvta.to.global.u64 	%rd28, %rd27;
	mov.u32 	%r11, %ctaid.x;
	mov.u32 	%r12, %ntid.x;
	mov.u32 	%r13, %tid.x;
	mad.lo.s32 	%r1, %r11, %r12, %r13;
	ld.global.u32 	%r14, [%rd28];
	setp.ge.s32 	%p2, %r1, %r14;
	@%p2 bra 	$L__BB1_14;
	cvta.to.global.u64 	%rd29, %rd15;
	cvta.to.global.u64 	%rd30, %rd18;
	mul.wide.s32 	%rd31, %r1, 4;
	add.s64 	%rd32, %rd30, %rd31;
	ld.global.u32 	%r2, [%rd32];
	mul.wide.s32 	%rd33, %r2, 4;
	add.s64 	%rd3, %rd29, %rd33;
	ld.global.u32 	%r24, [%rd3];
	add.s32 	%r15, %r9, -1;
	setp.eq.s32 	%p3, %r2, %r15;
	@%p3 bra 	$L__BB1_3;
	ld.global.u32 	%r23, [%rd3+4];
$L__BB1_3:
	setp.ge.s32 	%p4, %r24, %r23;
	@%p4 bra 	$L__BB1_14;
	ld.param.u64 	%rd51, [_Z13A_star_expandPiS_PfS_PVfS_S_S_S_iiiS_S_S0_S_S__param_15];
	ld.param.u64 	%rd50, [_Z13A_star_expandPiS_PfS_PVfS_S_S_S_iiiS_S_S0_S_S__param_7];
	cvta.to.global.u64 	%rd34, %rd22;
	add.s64 	%rd4, %rd34, %rd33;
	cvta.to.global.u64 	%rd36, %rd24;
	add.s64 	%rd5, %rd36, %rd33;
	cvta.to.global.u64 	%rd37, %rd51;
	add.s64 	%rd6, %rd37, %rd33;
	add.s64 	%rd7, %rd2, %rd33;
	cvta.to.global.u64 	%rd8, %rd16;
	cvta.to.global.u64 	%rd9, %rd50;
	cvta.to.global.u64 	%rd10, %rd17;
	cvta.to.global.u64 	%rd11, %rd20;
	cvta.to.global.u64 	%rd12, %rd21;
$L__BB1_5:
	mul.wide.s32 	%rd38, %r24, 4;
	add.s64 	%rd39, %rd8, %rd38;
	ld.global.u32 	%r7, [%rd39];
	setp.lt.s32 	%p5, %r7, 0;
	@%p5 bra 	$L__BB1_13;
	mul.wide.u32 	%rd40, %r7, 4;
	add.s64 	%rd13, %rd9, %rd40;
	add.s64 	%rd14, %rd2, %rd40;
$L__BB1_7:
	atom.relaxed.global.cas.b32 	%r16, [%rd13], 0, 1;
	setp.eq.s32 	%p1, %r16, 0;
	setp.ne.s32 	%p6, %r16, 0;
	@%p6 bra 	$L__BB1_12;
	ld.global.f32 	%f4, [%rd4];
	div.rn.f32 	%f5, %f4, 0f40A00000;
	cvt.f64.f32 	%fd1, %f5;
	ld.global.u32 	%r17, [%rd5];
	ld.global.u32 	%r18, [%rd6];
	div.s32 	%r19, %r17, %r18;
	cvt.rn.f64.s32 	%fd2, %r19;
	mul.f64 	%fd3, %fd2, 0d3FD3333333333333;
	fma.rn.f64 	%fd4, %fd1, 0d3FE6666666666666, %fd3;
	add.f64 	%fd5, %fd4, 0d0000000000000000;
	rcp.rn.f64 	%fd6, %fd5;
	cvt.rn.f32.f64 	%f1, %fd6;
	ld.volatile.global.f32 	%f6, [%rd14];
	ld.volatile.global.f32 	%f7, [%rd7];
	mul.wide.s32 	%rd41, %r2, 4;
	add.s64 	%rd42, %rd1, %rd41;
	ld.global.f32 	%f2, [%rd42];
	sub.f32 	%f8, %f7, %f2;
	add.f32 	%f9, %f8, %f1;
	mul.wide.u32 	%rd43, %r7, 4;
	add.s64 	%rd44, %rd1, %rd43;
	ld.global.f32 	%f3, [%rd44];
	add.f32 	%f10, %f3, %f9;
	setp.leu.f32 	%p7, %f6, %f10;
	@%p7 bra 	$L__BB1_11;
	ld.volatile.global.f32 	%f11, [%rd7];
	sub.f32 	%f12, %f11, %f2;
	add.f32 	%f13, %f12, %f1;
	add.f32 	%f14, %f3, %f13;
	st.volatile.global.f32 	[%rd14], %f14;
	membar.gl;
	mul.wide.u32 	%rd45, %r7, 4;
	add.s64 	%rd46, %rd10, %rd45;
	st.global.u32 	[%rd46], %r2;
	add.s64 	%rd47, %rd11, %rd45;
	ld.global.u32 	%r20, [%rd47];
	setp.ne.s32 	%p8, %r20, -1;
	@%p8 bra 	$L__BB1_11;
	mul.wide.u32 	%rd48, %r7, 4;
	add.s64 	%rd49, %rd12, %rd48;
	mov.b32 	%r21, 1;
	st.global.u32 	[%rd49], %r21;
$L__BB1_11:
	atom.relaxed.global.cas.b32 	%r22, [%rd13], 1, 0;
$L__BB1_12:
	bar.sync 	0;
	not.pred 	%p9, %p1;
	@%p9 bra 	$L__BB1_7;
$L__BB1_13:
	add.s32 	%r24, %r24, 1;
	setp.ne.s32 	%p10, %r24, %r23;
	@%p10 bra 	$L__BB1_5;
$L__BB1_14:
	ret;

}
	// .globl	_Z10keepHeapPQPiPfii
.visible .entry _Z10keepHeapPQPiPfii(
	.param .u64 .ptr .align 1 _Z10keepHeapPQPiPfii_param_0,
	.param .u64 .ptr .align 1 _Z10keepHeapPQPiPfii_param_1,
	.param .u32 _Z10keepHeapPQPiPfii_param_2,
	.param .u32 _Z10keepHeapPQPiPfii_param_3
)
{
	.reg .pred 	%p<16>;
	.reg .b32 	%r<52>;
	.reg .b32 	%f<10>;
	.reg .b64 	%rd<43>;

	ld.param.u64 	%rd6, [_Z10keepHeapPQPiPfii_param_0];
	ld.param.u64 	%rd7, [_Z10keepHeapPQPiPfii_param_1];
	ld.param.u32 	%r17, [_Z10keepHeapPQPiPfii_param_2];
	ld.param.u32 	%r18, [_Z10keepHeapPQPiPfii_param_3];
	cvta.to.global.u64 	%rd1, %rd7;
	mov.u32 	%r19, %ctaid.x;
	mov.u32 	%r20, %ntid.x;
	mov.u32 	%r21, %tid.x;
	mad.lo.s32 	%r1, %r19, %r20, %r21;
	setp.ge.s32 	%p1, %r1, %r18;
	@%p1 bra 	$L__BB2_13;
	cvta.to.global.u64 	%rd8, %rd6;
	mul.wide.s32 	%rd9, %r1, 4;
	add.s64 	%rd10, %rd8, %rd9;
	ld.global.u32 	%r2, [%rd10];
	setp.lt.s32 	%p2, %r2, 1;
	@%p2 bra 	$L__BB2_13;
	add.s32 	%r22, %r17, %r18;
	add.s32 	%r23, %r22, -1;
	div.s32 	%r24, %r23, %r18;
	mul.lo.s32 	%r3, %r24, %r1;
	add.s32 	%r4, %r3, %r2;
	mov.u64 	%rd26, PQ;
	mov.u32 	%r49, %r3;
$L__BB2_3:
	shl.b32 	%r6, %r49, 1;
	add.s32 	%r7, %r6, 2;
	setp.ge.s32 	%p3, %r7, %r4;
	@%p3 bra 	$L__BB2_8;
	mul.wide.s32 	%rd27, %r49, 4;
	add.s64 	%rd28, %rd26, %rd27;
	ld.volatile.global.u32 	%r34, [%rd28];
	mul.wide.s32 	%rd29, %r34, 4;
	add.s64 	%rd30, %rd1, %rd29;
	ld.global.f32 	%f5, [%rd30];
	cvt.rzi.s32.f32 	%r35, %f5;
	add.s64 	%rd31, %rd28, %rd27;
	ld.volatile.global.u32 	%r37, [%rd31+4];
	mul.wide.s32 	%rd32, %r37, 4;
	add.s64 	%rd33, %rd1, %rd32;
	ld.global.f32 	%f6, [%rd33];
	cvt.rzi.s32.f32 	%r8, %f6;
	ld.volatile.global.u32 	%r38, [%rd31+8];
	mul.wide.s32 	%rd34, %r38, 4;
	add.s64 	%rd35, %rd1, %rd34;
	ld.global.f32 	%f7, [%rd35];
	cvt.rzi.s32.f32 	%r39, %f7;
	min.s32 	%r40, %r8, %r39;
	setp.ge.s32 	%p10, %r40, %r35;
	@%p10 bra 	$L__BB2_12;
	add.s32 	%r41, %r6, 1;
	setp.gt.s32 	%p11, %r8, %r39;
	selp.b32 	%r50, %r7, %r41, %p11;
	setp.le.s32 	%p12, %r50, %r3;
	@%p12 bra 	$L__BB2_12;
$L__BB2_6:
	add.s32 	%r42, %r50, -1;
	shr.u32 	%r43, %r42, 31;
	add.s32 	%r44, %r42, %r43;
	shr.s32 	%r12, %r44, 1;
	mul.wide.s32 	%rd36, %r12, 4;
	add.s64 	%rd2, %rd26, %rd36;
	ld.volatile.global.u32 	%r45, [%rd2];
	mul.wide.s32 	%rd38, %r45, 4;
	add.s64 	%rd39, %rd1, %rd38;
	ld.global.f32 	%f8, [%rd39];
	mul.wide.s32 	%rd40, %r50, 4;
	add.s64 	%rd3, %rd26, %rd40;
	ld.volatile.global.u32 	%r46, [%rd3];
	mul.wide.s32 	%rd41, %r46, 4;
	add.s64 	%rd42, %rd1, %rd41;
	ld.global.f32 	%f9, [%rd42];
	setp.leu.f32 	%p13, %f8, %f9;
	@%p13 bra 	$L__BB2_12;
	ld.volatile.global.u32 	%r47, [%rd3];
	ld.volatile.global.u32 	%r48, [%rd2];
	st.volatile.global.u32 	[%rd3], %r48;
	st.volatile.global.u32 	[%rd2], %r47;
	setp.gt.s32 	%p14, %r12, %r3;
	mov.u32 	%r50, %r12;
	@%p14 bra 	$L__BB2_6;
	bra.uni 	$L__BB2_12;
$L__BB2_8:
	add.s32 	%r51, %r6, 1;
	setp.ge.s32 	%p4, %r51, %r4;
	@%p4 bra 	$L__BB2_12;
	mul.wide.s32 	%rd12, %r49, 4;
	add.s64 	%rd13, %rd26, %rd12;
	ld.volatile.global.u32 	%r25, [%rd13];
	mul.wide.s32 	%rd14, %r25, 4;
	add.s64 	%rd15, %rd1, %rd14;
	ld.global.f32 	%f1, [%rd15];
	add.s64 	%rd16, %rd13, %rd12;
	ld.volatile.global.u32 	%r26, [%rd16+4];
	mul.wide.s32 	%rd17, %r26, 4;
	add.s64 	%rd18, %rd1, %rd17;
	ld.global.f32 	%f2, [%rd18];
	setp.leu.f32 	%p5, %f1, %f2;
	setp.lt.s32 	%p6, %r6, %r3;
	or.pred  	%p7, %p5, %p6;
	@%p7 bra 	$L__BB2_12;
$L__BB2_10:
	add.s32 	%r27, %r51, -1;
	shr.u32 	%r28, %r27, 31;
	add.s32 	%r29, %r27, %r28;
	shr.s32 	%r15, %r29, 1;
	mul.wide.s32 	%rd19, %r15, 4;
	add.s64 	%rd4, %rd26, %rd19;
	ld.volatile.global.u32 	%r30, [%rd4];
	mul.wide.s32 	%rd21, %r30, 4;
	add.s64 	%rd22, %rd1, %rd21;
	ld.global.f32 	%f3, [%rd22];
	mul.wide.s32 	%rd23, %r51, 4;
	add.s64 	%rd5, %rd26, %rd23;
	ld.volatile.global.u32 	%r31, [%rd5];
	mul.wide.s32 	%rd24, %r31, 4;
	add.s64 	%rd25, %rd1, %rd24;
	ld.global.f32 	%f4, [%rd25];
	setp.leu.f32 	%p8, %f3, %f4;
	@%p8 bra 	$L__BB2_12;
	ld.volatile.global.u32 	%r32, [%rd5];
	ld.volatile.global.u32 	%r33, [%rd4];
	st.volatile.global.u32 	[%rd5], %r33;
	st.volatile.global.u32 	[%rd4], %r32;
	setp.gt.s32 	%p9, %r15, %r3;
	mov.u32 	%r51, %r15;
	@%p9 bra 	$L__BB2_10;
$L__BB2_12:
	add.s32 	%r49, %r49, 1;
	setp.lt.s32 	%p15, %r49, %r4;
	@%p15 bra 	$L__BB2_3;
$L__BB2_13:
	ret;

}
	// .globl	_Z5setNVPiS_S_i
.visible .entry _Z5setNVPiS_S_i(
	.param .u64 .ptr .align 1 _Z5setNVPiS_S_i_param_0,
	.param .u64 .ptr .align 1 _Z5setNVPiS_S_i_param_1,
	.param .u64 .ptr .align 1 _Z5setNVPiS_S_i_param_2,
	.param .u32 _Z5setNVPiS_S_i_param_3
)
{
	.reg .pred 	%p<3>;
	.reg .b32 	%r<8>;
	.reg .b64 	%rd<11>;

	ld.param.u64 	%rd1, [_Z5setNVPiS_S_i_param_0];
	ld.param.u64 	%rd2, [_Z5setNVPiS_S_i_param_1];
	ld.param.u64 	%rd3, [_Z5setNVPiS_S_i_param_2];
	ld.param.u32 	%r2, [_Z5setNVPiS_S_i_param_3];
	mov.u32 	%r3, %ctaid.x;
	mov.u32 	%r4, %ntid.x;
	mov.u32 	%r5, %tid.x;
	mad.lo.s32 	%r1, %r3, %r4, %r5;
	setp.ge.s32 	%p1, %r1, %r2;
	@%p1 bra 	$L__BB3_3;
	cvta.to.global.u64 	%rd4, %rd1;
	mul.wide.s32 	%rd5, %r1, 4;
	add.s64 	%rd6, %rd4, %rd5;
	ld.global.u32 	%r6, [%rd6];
	setp.ne.s32 	%p2, %r6, 1;
	@%p2 bra 	$L__BB3_3;
	cvta.to.global.u64 	%rd7, %rd3;
	atom.global.add.u32 	%r7, [%rd7], 1;
	cvta.to.global.u64 	%rd8, %rd2;
	mul.wide.s32 	%rd9, %r7, 4;
	add.s64 	%rd10, %rd8, %rd9;
	st.global.u32 	[%rd10], %r1;
$L__BB3_3:
	ret;

}
	// .globl	_Z8insertPQPiS_S_PfiiS_
.visible .entry _Z8insertPQPiS_S_PfiiS_(
	.param .u64 .ptr .align 1 _Z8insertPQPiS_S_PfiiS__param_0,
	.param .u64 .ptr .align 1 _Z8insertPQPiS_S_PfiiS__param_1,
	.param .u64 .ptr .align 1 _Z8insertPQPiS_S_PfiiS__param_2,
	.param .u64 .ptr .align 1 _Z8insertPQPiS_S_PfiiS__param_3,
	.param .u32 _Z8insertPQPiS_S_PfiiS__param_4,
	.param .u32 _Z8insertPQPiS_S_PfiiS__param_5,
	.param .u64 .ptr .align 1 _Z8insertPQPiS_S_PfiiS__param_6
)
{
	.reg .pred 	%p<8>;
	.reg .b32 	%r<35>;
	.reg .b32 	%f<3>;
	.reg .b64 	%rd<31>;

	ld.param.u64 	%rd9, [_Z8insertPQPiS_S_PfiiS__param_0];
	ld.param.u64 	%rd10, [_Z8insertPQPiS_S_PfiiS__param_1];
	ld.param.u64 	%rd12, [_Z8insertPQPiS_S_PfiiS__param_2];
	ld.param.u64 	%rd11, [_Z8insertPQPiS_S_PfiiS__param_3];
	ld.param.u32 	%r11, [_Z8insertPQPiS_S_PfiiS__param_4];
	ld.param.u32 	%r12, [_Z8insertPQPiS_S_PfiiS__param_5];
	ld.param.u64 	%rd13, [_Z8insertPQPiS_S_PfiiS__param_6];
	cvta.to.global.u64 	%rd1, %rd13;
	cvta.to.global.u64 	%rd2, %rd12;
	mov.u32 	%r13, %ctaid.x;
	mov.u32 	%r14, %ntid.x;
	mov.u32 	%r15, %tid.x;
	mad.lo.s32 	%r1, %r13, %r14, %r15;
	setp.ge.s32 	%p1, %r1, %r11;
	@%p1 bra 	$L__BB4_9;
	add.s32 	%r16, %r11, %r12;
	add.s32 	%r17, %r16, -1;
	div.s32 	%r18, %r17, %r11;
	mul.lo.s32 	%r2, %r18, %r1;
	ld.global.u32 	%r19, [%rd2];
	setp.ge.s32 	%p2, %r1, %r19;
	@%p2 bra 	$L__BB4_9;
	cvta.to.global.u64 	%rd3, %rd11;
	cvta.to.global.u64 	%rd14, %rd9;
	mul.wide.s32 	%rd15, %r1, 4;
	add.s64 	%rd4, %rd14, %rd15;
	cvta.to.global.u64 	%rd5, %rd10;
	mov.u64 	%rd20, PQ;
	mov.u32 	%r33, %r1;
$L__BB4_3:
	mul.wide.s32 	%rd16, %r33, 4;
	add.s64 	%rd6, %rd5, %rd16;
	ld.global.u32 	%r4, [%rd6];
	mul.wide.s32 	%rd17, %r4, 4;
	add.s64 	%rd18, %rd1, %rd17;
	ld.global.u32 	%r20, [%rd18];
	setp.ne.s32 	%p3, %r20, -1;
	@%p3 bra 	$L__BB4_8;
	ld.global.u32 	%r21, [%rd4];
	add.s32 	%r22, %r21, %r2;
	mul.wide.s32 	%rd19, %r22, 4;
	add.s64 	%rd21, %rd20, %rd19;
	st.volatile.global.u32 	[%rd21], %r4;
	ld.global.u32 	%r23, [%rd4];
	add.s32 	%r24, %r23, 1;
	st.global.u32 	[%rd4], %r24;
	ld.global.u32 	%r25, [%rd6];
	mul.wide.s32 	%rd22, %r25, 4;
	add.s64 	%rd23, %rd1, %rd22;
	st.global.u32 	[%rd23], %r1;
	ld.global.u32 	%r5, [%rd4];
	setp.lt.s32 	%p4, %r5, 2;
	@%p4 bra 	$L__BB4_8;
	add.s32 	%r34, %r5, -1;
$L__BB4_6:
	add.s32 	%r8, %r34, -1;
	shr.u32 	%r9, %r8, 1;
	add.s32 	%r26, %r9, %r2;
	mul.wide.s32 	%rd24, %r26, 4;
	add.s64 	%rd7, %rd20, %rd24;
	ld.volatile.global.u32 	%r27, [%rd7];
	mul.wide.s32 	%rd26, %r27, 4;
	add.s64 	%rd27, %rd3, %rd26;
	ld.global.f32 	%f1, [%rd27];
	add.s32 	%r28, %r34, %r2;
	mul.wide.s32 	%rd28, %r28, 4;
	add.s64 	%rd8, %rd20, %rd28;
	ld.volatile.global.u32 	%r29, [%rd8];
	mul.wide.s32 	%rd29, %r29, 4;
	add.s64 	%rd30, %rd3, %rd29;
	ld.global.f32 	%f2, [%rd30];
	setp.leu.f32 	%p5, %f1, %f2;
	@%p5 bra 	$L__BB4_8;
	ld.volatile.global.u32 	%r30, [%rd8];
	ld.volatile.global.u32 	%r31, [%rd7];
	st.volatile.global.u32 	[%rd8], %r31;
	st.volatile.global.u32 	[%rd7], %r30;
	setp.gt.u32 	%p6, %r8, 1;
	mov.u32 	%r34, %r9;
	@%p6 bra 	$L__BB4_6;
$L__BB4_8:
	add.s32 	%r33, %r33, %r11;
	ld.global.u32 	%r32, [%rd2];
	setp.lt.s32 	%p7, %r33, %r32;
	@%p7 bra 	$L__BB4_3;
$L__BB4_9:
	ret;

}


// ===== COMPILED SASS (sm_100) =====

	.target	sm_100

	.elftype	@"ET_EXEC"


//--------------------- .note.nv.tkinfo           --------------------------
	.section	.note.nv.tkinfo,"",@"SHT_NOTE"
	.sectionflags	@"SHF_NOTE_NV_TKINFO"
	.tkinfo
        /*0018*/ 	.word	0x00000002
        /*0030*/ 	.string	""
        /*0030*/ 	.string	"ptxas"
        /*0030*/ 	.string	"Cuda compilation tools, release 13.0, V13.0.88"
        /*0030*/ 	.string	"Build cuda_13.0.r13.0/compiler.36424714_0"
        /*0030*/ 	.string	"-arch sm_100 -m 64 "



//--------------------- .note.nv.cuinfo           --------------------------
	.section	.note.nv.cuinfo,"",@"SHT_NOTE"
	.sectionflags	@"SHF_NOTE_NV_CUINFO"
        /*0018*/ 	.short	0x0002
        /*001a*/ 	.short	0x0064
        /*001c*/ 	.short	0x0082
	.zero		2


//--------------------- .nv.info                  --------------------------
	.section	.nv.info,"",@"SHT_CUDA_INFO"
	.align	4


	//----- nvinfo : EIATTR_REGCOUNT
	.align		4
        /*0000*/ 	.byte	0x04, 0x2f
        /*0002*/ 	.short	(.L_2 - .L_1)
	.align		4
.L_1:
        /*0004*/ 	.word	index@(_Z10extractMinPiS_S_PfS_ii)
        /*0008*/ 	.word	0x00000018


	//----- nvinfo : EIATTR_FRAME_SIZE
	.align		4
.L_2:
        /*000c*/ 	.byte	0x04, 0x11
        /*000e*/ 	.short	(.L_4 - .L_3)
	.align		4
.L_3:
        /*0010*/ 	.word	index@(_Z10extractMinPiS_S_PfS_ii)
        /*0014*/ 	.word	0x00000000


	//----- nvinfo : EIATTR_REGCOUNT
	.align		4
.L_4:
        /*0018*/ 	.byte	0x04, 0x2f
        /*001a*/ 	.short	(.L_6 - .L_5)
	.align		4
.L_5:
        /*001c*/ 	.word	index@(_Z13A_star_expandPiS_PfS_PVfS_S_S_S_iiiS_S_S0_S_S_)
        /*0020*/ 	.word	0x00000020


	//----- nvinfo : EIATTR_FRAME_SIZE
	.align		4
.L_6:
        /*0024*/ 	.byte	0x04, 0x11
        /*0026*/ 	.short	(.L_8 - .L_7)
	.align		4
.L_7:
        /*0028*/ 	.word	index@($__internal_1_$__cuda_sm3x_div_rn_noftz_f32_slowpath)
        /*002c*/ 	.word	0x00000000


	//----- nvinfo : EIATTR_FRAME_SIZE
	.align		4
.L_8:
        /*0030*/ 	.byte	0x04, 0x11
        /*0032*/ 	.short	(.L_10 - .L_9)
	.align		4
.L_9:
        /*0034*/ 	.word	index@($__internal_0_$__cuda_sm20_dblrcp_rn_slowpath_v3)
        /*0038*/ 	.word	0x00000000


	//----- nvinfo : EIATTR_FRAME_SIZE
	.align		4
.L_10:
        /*003c*/ 	.byte	0x04, 0x11
        /*003e*/ 	.short	(.L_12 - .L_11)
	.align		4
.L_11:
        /*0040*/ 	.word	index@(_Z13A_star_expandPiS_PfS_PVfS_S_S_S_iiiS_S_S0_S_S_)
        /*0044*/ 	.word	0x00000000


	//----- nvinfo : EIATTR_REGCOUNT
	.align		4
.L_12:
        /*0048*/ 	.byte	0x04, 0x2f
        /*004a*/ 	.short	(.L_14 - .L_13)
	.align		4
.L_13:
        /*004c*/ 	.word	index@(_Z10keepHeapPQPiPfii)
        /*0050*/ 	.word	0x00000016


	//----- nvinfo : EIATTR_FRAME_SIZE
	.align		4
.L_14:
        /*0054*/ 	.byte	0x04, 0x11
        /*0056*/ 	.short	(.L_16 - .L_15)
	.align		4
.L_15:
        /*0058*/ 	.word	index@(_Z10keepHeapPQPiPfii)
        /*005c*/ 	.word	0x00000000


	//----- nvinfo : EIATTR_REGCOUNT
	.align		4
.L_16:
        /*0060*/ 	.byte	0x04, 0x2f
        /*0062*/ 	.short	(.L_18 - .L_17)
	.align		4
.L_17:
        /*0064*/ 	.word	index@(_Z5setNVPiS_S_i)
        /*0068*/ 	.word	0x0000000e


	//----- nvinfo : EIATTR_FRAME_SIZE
	.align		4
.L_18:
        /*006c*/ 	.byte	0x04, 0x11
        /*006e*/ 	.short	(.L_20 - .L_19)
	.align		4
.L_19:
        /*0070*/ 	.word	index@(_Z5setNVPiS_S_i)
        /*0074*/ 	.word	0x00000000


	//----- nvinfo : EIATTR_REGCOUNT
	.align		4
.L_20:
        /*0078*/ 	.byte	0x04, 0x2f
        /*007a*/ 	.short	(.L_22 - .L_21)
	.align		4
.L_21:
        /*007c*/ 	.word	index@(_Z8insertPQPiS_S_PfiiS_)
        /*0080*/ 	.word	0x00000016


	//----- nvinfo : EIATTR_FRAME_SIZE
	.align		4
.L_22:
        /*0084*/ 	.byte	0x04, 0x11
        /*0086*/ 	.short	(.L_24 - .L_23)
	.align		4
.L_23:
        /*0088*/ 	.word	index@(_Z8insertPQPiS_S_PfiiS_)
        /*008c*/ 	.word	0x00000000


	//----- nvinfo : EIATTR_MIN_STACK_SIZE
	.align		4
.L_24:
        /*0090*/ 	.byte	0x04, 0x12
        /*0092*/ 	.short	(.L_26 - .L_25)
	.align		4
.L_25:
        /*0094*/ 	.word	index@(_Z8insertPQPiS_S_PfiiS_)
        /*0098*/ 	.word	0x00000000


	//----- nvinfo : EIATTR_MIN_STACK_SIZE
	.align		4
.L_26:
        /*009c*/ 	.byte	0x04, 0x12
        /*009e*/ 	.short	(.L_28 - .L_27)
	.align		4
.L_27:
        /*00a0*/ 	.word	index@(_Z5setNVPiS_S_i)
        /*00a4*/ 	.word	0x00000000


	//----- nvinfo : EIATTR_MIN_STACK_SIZE
	.align		4
.L_28:
        /*00a8*/ 	.byte	0x04, 0x12
        /*00aa*/ 	.short	(.L_30 - .L_29)
	.align		4
.L_29:
        /*00ac*/ 	.word	index@(_Z10keepHeapPQPiPfii)
        /*00b0*/ 	.word	0x00000000


	//----- nvinfo : EIATTR_MIN_STACK_SIZE
	.align		4
.L_30:
        /*00b4*/ 	.byte	0x04, 0x12
        /*00b6*/ 	.short	(.L_32 - .L_31)
	.align		4
.L_31:
        /*00b8*/ 	.word	index@(_Z13A_star_expandPiS_PfS_PVfS_S_S_S_iiiS_S_S0_S_S_)
        /*00bc*/ 	.word	0x00000000


	//----- nvinfo : EIATTR_MIN_STACK_SIZE
	.align		4
.L_32:
        /*00c0*/ 	.byte	0x04, 0x12
        /*00c2*/ 	.short	(.L_34 - .L_33)
	.align		4
.L_33:
        /*00c4*/ 	.word	index@(_Z10extractMinPiS_S_PfS_ii)
        /*00c8*/ 	.word	0x00000000
.L_34:


//--------------------- .nv.compat                --------------------------
	.section	.nv.compat,"",@"SHT_CUDA_COMPAT_INFO"
	.align	4
        /*0000*/ 	.byte	0x02, 0x09, 0x00, 0x00, 0x02, 0x02, 0x01, 0x00, 0x02, 0x05, 0x05, 0x00, 0x03, 0x07, 0x01, 0x01
        /*0010*/ 	.byte	0x02, 0x03, 0x00, 0x00, 0x02, 0x06, 0x01, 0x00, 0x04, 0x0b, 0x08, 0x00, 0x01, 0x00, 0x00, 0x00
        /*0020*/ 	.byte	0x00, 0x00, 0x00, 0x00


//--------------------- .nv.info._Z8insertPQPiS_S_PfiiS_ --------------------------
	.section	.nv.info._Z8insertPQPiS_S_PfiiS_,"",@"SHT_CUDA_INFO"
	.sectionflags	@""
	.align	4


	//----- nvinfo : EIATTR_CUDA_API_VERSION
	.align		4
        /*0000*/ 	.byte	0x04, 0x37
        /*0002*/ 	.short	(.L_36 - .L_35)
.L_35:
        /*0004*/ 	.word	0x00000082


	//----- nvinfo : EIATTR_KPARAM_INFO
	.align		4
.L_36:
        /*0008*/ 	.byte	0x04, 0x17
        /*000a*/ 	.short	(.L_38 - .L_37)
.L_37:
        /*000c*/ 	.word	0x00000000
        /*0010*/ 	.short	0x0006
        /*0012*/ 	.short	0x0028
        /*0014*/ 	.byte	0x00, 0xf5, 0x21, 0x00


	//----- nvinfo : EIATTR_KPARAM_INFO
	.align		4
.L_38:
        /*0018*/ 	.byte	0x04, 0x17
        /*001a*/ 	.short	(.L_40 - .L_39)
.L_39:
        /*001c*/ 	.word	0x00000000
        /*0020*/ 	.short	0x0005
        /*0022*/ 	.short	0x0024
        /*0024*/ 	.byte	0x00, 0xf0, 0x11, 0x00


	//----- nvinfo : EIATTR_KPARAM_INFO
	.align		4
.L_40:
        /*0028*/ 	.byte	0x04, 0x17
        /*002a*/ 	.short	(.L_42 - .L_41)
.L_41:
        /*002c*/ 	.word	0x00000000
        /*0030*/ 	.short	0x0004
        /*0032*/ 	.short	0x0020
        /*0034*/ 	.byte	0x00, 0xf0, 0x11, 0x00


	//----- nvinfo : EIATTR_KPARAM_INFO
	.align		4
.L_42:
        /*0038*/ 	.byte	0x04, 0x17
        /*003a*/ 	.short	(.L_44 - .L_43)
.L_43:
        /*003c*/ 	.word	0x00000000
        /*0040*/ 	.short	0x0003
        /*0042*/ 	.short	0x0018
        /*0044*/ 	.byte	0x00, 0xf5, 0x21, 0x00


	//----- nvinfo : EIATTR_KPARAM_INFO
	.align		4
.L_44:
        /*0048*/ 	.byte	0x04, 0x17
        /*004a*/ 	.short	(.L_46 - .L_45)
.L_45:
        /*004c*/ 	.word	0x00000000
        /*0050*/ 	.short	0x0002
        /*0052*/ 	.short	0x0010
        /*0054*/ 	.byte	0x00, 0xf5, 0x21, 0x00


	//----- nvinfo : EIATTR_KPARAM_INFO
	.align		4
.L_46:
        /*0058*/ 	.byte	0x04, 0x17
        /*005a*/ 	.short	(.L_48 - .L_47)
.L_47:
        /*005c*/ 	.word	0x00000000
        /*0060*/ 	.short	0x0001
        /*0062*/ 	.short	0x0008
        /*0064*/ 	.byte	0x00, 0xf5, 0x21, 0x00


	//----- nvinfo : EIATTR_KPARAM_INFO
	.align		4
.L_48:
        /*0068*/ 	.byte	0x04, 0x17
        /*006a*/ 	.short	(.L_50 - .L_49)
.L_49:
        /*006c*/ 	.word	0x00000000
        /*0070*/ 	.short	0x0000
        /*0072*/ 	.short	0x0000
        /*0074*/ 	.byte	0x00, 0xf5, 0x21, 0x00


	//----- nvinfo : EIATTR_SPARSE_MMA_MASK
	.align		4
.L_50:
        /*0078*/ 	.byte	0x03, 0x50
        /*007a*/ 	.short	0x0000


	//----- nvinfo : EIATTR_MAXREG_COUNT
	.align		4
        /*007c*/ 	.byte	0x03, 0x1b
        /*007e*/ 	.short	0x00ff


	//----- nvinfo : EIATTR_MERCURY_ISA_VERSION
	.align		4
        /*0080*/ 	.byte	0x03, 0x5f
        /*0082*/ 	.short	0x0101


	//----- nvinfo : EIATTR_VRC_CTA_INIT_COUNT
	.align		4
        /*0084*/ 	.byte	0x02, 0x4a
	.zero		1
	.zero		1


	//----- nvinfo : EIATTR_EXIT_INSTR_OFFSETS
	.align		4
        /*0088*/ 	.byte	0x04, 0x1c
        /*008a*/ 	.short	(.L_52 - .L_51)


	//   ....[0]....
.L_51:
        /*008c*/ 	.word	0x00000070


	//   ....[1]....
        /*0090*/ 	.word	0x000001f0


	//   ....[2]....
        /*0094*/ 	.word	0x00000610


	//----- nvinfo : EIATTR_CRS_STACK_SIZE
	.align		4
.L_52:
        /*0098*/ 	.byte	0x04, 0x1e
        /*009a*/ 	.short	(.L_54 - .L_53)
.L_53:
        /*009c*/ 	.word	0x00000000


	//----- nvinfo : EIATTR_CBANK_PARAM_SIZE
	.align		4
.L_54:
        /*00a0*/ 	.byte	0x03, 0x19
        /*00a2*/ 	.short	0x0030


	//----- nvinfo : EIATTR_PARAM_CBANK
	.align		4
        /*00a4*/ 	.byte	0x04, 0x0a
        /*00a6*/ 	.short	(.L_56 - .L_55)
	.align		4
.L_55:
        /*00a8*/ 	.word	index@(.nv.constant0._Z8insertPQPiS_S_PfiiS_)
        /*00ac*/ 	.short	0x0380
        /*00ae*/ 	.short	0x0030


	//----- nvinfo : EIATTR_SW_WAR
	.align		4
.L_56:
        /*00b0*/ 	.byte	0x04, 0x36
        /*00b2*/ 	.short	(.L_58 - .L_57)
.L_57:
        /*00b4*/ 	.word	0x00000008
.L_58:


//--------------------- .nv.info._Z5setNVPiS_S_i  --------------------------
	.section	.nv.info._Z5setNVPiS_S_i,"",@"SHT_CUDA_INFO"
	.sectionflags	@""
	.align	4


	//----- nvinfo : EIATTR_CUDA_API_VERSION
	.align		4
        /*0000*/ 	.byte	0x04, 0x37
        /*0002*/ 	.short	(.L_60 - .L_59)
.L_59:
        /*0004*/ 	.word	0x00000082


	//----- nvinfo : EIATTR_KPARAM_INFO
	.align		4
.L_60:
        /*0008*/ 	.byte	0x04, 0x17
        /*000a*/ 	.short	(.L_62 - .L_61)
.L_61:
        /*000c*/ 	.word	0x00000000
        /*0010*/ 	.short	0x0003
        /*0012*/ 	.short	0x0018
        /*0014*/ 	.byte	0x00, 0xf0, 0x11, 0x00


	//----- nvinfo : EIATTR_KPARAM_INFO
	.align		4
.L_62:
        /*0018*/ 	.byte	0x04, 0x17
        /*001a*/ 	.short	(.L_64 - .L_63)
.L_63:
        /*001c*/ 	.word	0x00000000
        /*0020*/ 	.short	0x0002
        /*0022*/ 	.short	0x0010
        /*0024*/ 	.byte	0x00, 0xf5, 0x21, 0x00


	//----- nvinfo : EIATTR_KPARAM_INFO
	.align		4
.L_64:
        /*0028*/ 	.byte	0x04, 0x17
        /*002a*/ 	.short	(.L_66 - .L_65)
.L_65:
        /*002c*/ 	.word	0x00000000
        /*0030*/ 	.short	0x0001
        /*0032*/ 	.short	0x0008
        /*0034*/ 	.byte	0x00, 0xf5, 0x21, 0x00


	//----- nvinfo : EIATTR_KPARAM_INFO
	.align		4
.L_66:
        /*0038*/ 	.byte	0x04, 0x17
        /*003a*/ 	.short	(.L_68 - .L_67)
.L_67:
        /*003c*/ 	.word	0x00000000
        /*0040*/ 	.short	0x0000
        /*0042*/ 	.short	0x0000
        /*0044*/ 	.byte	0x00, 0xf5, 0x21, 0x00


	//----- nvinfo : EIATTR_SPARSE_MMA_MASK
	.align		4
.L_68:
        /*0048*/ 	.byte	0x03, 0x50
        /*004a*/ 	.short	0x0000


	//----- nvinfo : EIATTR_MAXREG_COUNT
	.align		4
        /*004c*/ 	.byte	0x03, 0x1b
        /*004e*/ 	.short	0x00ff


	//----- nvinfo : EIATTR_MERCURY_ISA_VERSION
	.align		4
        /*0050*/ 	.byte	0x03, 0x5f
        /*0052*/ 	.short	0x0101


	//----- nvinfo : EIATTR_INT_WARP_WIDE_INSTR_OFFSETS
	.align		4
        /*0054*/ 	.byte	0x04, 0x31
        /*0056*/ 	.short	(.L_70 - .L_69)


	//   ....[0]....
.L_69:
        /*0058*/ 	.word	0x000000f0


	//   ....[1]....
        /*005c*/ 	.word	0x00000190


	//----- nvinfo : EIATTR_VRC_CTA_INIT_COUNT
	.align		4
.L_70:
        /*0060*/ 	.byte	0x02, 0x4a
	.zero		1
	.zero		1


	//----- nvinfo : EIATTR_EXIT_INSTR_OFFSETS
	.align		4
        /*0064*/ 	.byte	0x04, 0x1c
        /*0066*/ 	.short	(.L_72 - .L_71)


	//   ....[0]....
.L_71:
        /*0068*/ 	.word	0x00000070


	//   ....[1]....
        /*006c*/ 	.word	0x000000d0


	//   ....[2]....
        /*0070*/ 	.word	0x000001d0


	//----- nvinfo : EIATTR_CBANK_PARAM_SIZE
	.align		4
.L_72:
        /*0074*/ 	.byte	0x03, 0x19
        /*0076*/ 	.short	0x001c


	//----- nvinfo : EIATTR_PARAM_CBANK
	.align		4
        /*0078*/ 	.byte	0x04, 0x0a
        /*007a*/ 	.short	(.L_74 - .L_73)
	.align		4
.L_73:
        /*007c*/ 	.word	index@(.nv.constant0._Z5setNVPiS_S_i)
        /*0080*/ 	.short	0x0380
        /*0082*/ 	.short	0x001c


	//----- nvinfo : EIATTR_SW_WAR
	.align		4
.L_74:
        /*0084*/ 	.byte	0x04, 0x36
        /*0086*/ 	.short	(.L_76 - .L_75)
.L_75:
        /*0088*/ 	.word	0x00000008
.L_76:


//--------------------- .nv.info._Z10keepHeapPQPiPfii --------------------------
	.section	.nv.info._Z10keepHeapPQPiPfii,"",@"SHT_CUDA_INFO"
	.sectionflags	@""
	.align	4


	//----- nvinfo : EIATTR_CUDA_API_VERSION
	.align		4
        /*0000*/ 	.byte	0x04, 0x37
        /*0002*/ 	.short	(.L_78 - .L_77)
.L_77:
        /*0004*/ 	.word	0x00000082


	//----- nvinfo : EIATTR_KPARAM_INFO
	.align		4
.L_78:
        /*0008*/ 	.byte	0x04, 0x17
        /*000a*/ 	.short	(.L_80 - .L_79)
.L_79:
        /*000c*/ 	.word	0x00000000
        /*0010*/ 	.short	0x0003
        /*0012*/ 	.short	0x0014
        /*0014*/ 	.byte	0x00, 0xf0, 0x11, 0x00


	//----- nvinfo : EIATTR_KPARAM_INFO
	.align		4
.L_80:
        /*0018*/ 	.byte	0x04, 0x17
        /*001a*/ 	.short	(.L_82 - .L_81)
.L_81:
        /*001c*/ 	.word	0x00000000
        /*0020*/ 	.short	0x0002
        /*0022*/ 	.short	0x0010
        /*0024*/ 	.byte	0x00, 0xf0, 0x11, 0x00


	//----- nvinfo : EIATTR_KPARAM_INFO
	.align		4
.L_82:
        /*0028*/ 	.byte	0x04, 0x17
        /*002a*/ 	.short	(.L_84 - .L_83)
.L_83:
        /*002c*/ 	.word	0x00000000
        /*0030*/ 	.short	0x0001
        /*0032*/ 	.short	0x0008
        /*0034*/ 	.byte	0x00, 0xf5, 0x21, 0x00


	//----- nvinfo : EIATTR_KPARAM_INFO
	.align		4
.L_84:
        /*0038*/ 	.byte	0x04, 0x17
        /*003a*/ 	.short	(.L_86 - .L_85)
.L_85:
        /*003c*/ 	.word	0x00000000
        /*0040*/ 	.short	0x0000
        /*0042*/ 	.short	0x0000
        /*0044*/ 	.byte	0x00, 0xf5, 0x21, 0x00


	//----- nvinfo : EIATTR_SPARSE_MMA_MASK
	.align		4
.L_86:
        /*0048*/ 	.byte	0x03, 0x50
        /*004a*/ 	.short	0x0000


	//----- nvinfo : EIATTR_MAXREG_COUNT
	.align		4
        /*004c*/ 	.byte	0x03, 0x1b
        /*004e*/ 	.short	0x00ff


	//----- nvinfo : EIATTR_MERCURY_ISA_VERSION
	.align		4
        /*0050*/ 	.byte	0x03, 0x5f
        /*0052*/ 	.short	0x0101


	//----- nvinfo : EIATTR_VRC_CTA_INIT_COUNT
	.align		4
        /*0054*/ 	.byte	0x02, 0x4a
	.zero		1
	.zero		1


	//----- nvinfo : EIATTR_EXIT_INSTR_OFFSETS
	.align		4
        /*0058*/ 	.byte	0x04, 0x1c
        /*005a*/ 	.short	(.L_88 - .L_87)


	//   ....[0]....
.L_87:
        /*005c*/ 	.word	0x00000070


	//   ....[1]....
        /*0060*/ 	.word	0x000000d0


	//   ....[2]....
        /*0064*/ 	.word	0x000008d0


	//----- nvinfo : EIATTR_CRS_STACK_SIZE
	.align		4
.L_88:
        /*0068*/ 	.byte	0x04, 0x1e
        /*006a*/ 	.short	(.L_90 - .L_89)
.L_89:
        /*006c*/ 	.word	0x00000000


	//----- nvinfo : EIATTR_CBANK_PARAM_SIZE
	.align		4
.L_90:
        /*0070*/ 	.byte	0x03, 0x19
        /*0072*/ 	.short	0x0018


	//----- nvinfo : EIATTR_PARAM_CBANK
	.align		4
        /*0074*/ 	.byte	0x04, 0x0a
        /*0076*/ 	.short	(.L_92 - .L_91)
	.align		4
.L_91:
        /*0078*/ 	.word	index@(.nv.constant0._Z10keepHeapPQPiPfii)
        /*007c*/ 	.short	0x0380
        /*007e*/ 	.short	0x0018


	//----- nvinfo : EIATTR_SW_WAR
	.align		4
.L_92:
        /*0080*/ 	.byte	0x04, 0x36
        /*0082*/ 	.short	(.L_94 - .L_93)
.L_93:
        /*0084*/ 	.word	0x00000008
.L_94:


//--------------------- .nv.info._Z13A_star_expandPiS_PfS_PVfS_S_S_S_iiiS_S_S0_S_S_ --------------------------
	.section	.nv.info._Z13A_star_expandPiS_PfS_PVfS_S_S_S_iiiS_S_S0_S_S_,"",@"SHT_CUDA_INFO"
	.sectionflags	@""
	.align	4


	//----- nvinfo : EIATTR_CUDA_API_VERSION
	.align		4
        /*0000*/ 	.byte	0x04, 0x37
        /*0002*/ 	.short	(.L_96 - .L_95)
.L_95:
        /*0004*/ 	.word	0x00000082


	//----- nvinfo : EIATTR_KPARAM_INFO
	.align		4
.L_96:
        /*0008*/ 	.byte	0x04, 0x17
        /*000a*/ 	.short	(.L_98 - .L_97)
.L_97:
        /*000c*/ 	.word	0x00000000
        /*0010*/ 	.short	0x0010
        /*0012*/ 	.short	0x0078
        /*0014*/ 	.byte	0x00, 0xf5, 0x21, 0x00


	//----- nvinfo : EIATTR_KPARAM_INFO
	.align		4
.L_98:
        /*0018*/ 	.byte	0x04, 0x17
        /*001a*/ 	.short	(.L_100 - .L_99)
.L_99:
        /*001c*/ 	.word	0x00000000
        /*0020*/ 	.short	0x000f
        /*0022*/ 	.short	0x0070
        /*0024*/ 	.byte	0x00, 0xf5, 0x21, 0x00


	//----- nvinfo : EIATTR_KPARAM_INFO
	.align		4
.L_100:
        /*0028*/ 	.byte	0x04, 0x17
        /*002a*/ 	.short	(.L_102 - .L_101)
.L_101:
        /*002c*/ 	.word	0x00000000
        /*0030*/ 	.short	0x000e
        /*0032*/ 	.short	0x0068
        /*0034*/ 	.byte	0x00, 0xf5, 0x21, 0x00


	//----- nvinfo : EIATTR_KPARAM_INFO
	.align		4
.L_102:
        /*0038*/ 	.byte	0x04, 0x17
        /*003a*/ 	.short	(.L_104 - .L_103)
.L_103:
        /*003c*/ 	.word	0x00000000
        /*0040*/ 	.short	0x000d
        /*0042*/ 	.short	0x0060
        /*0044*/ 	.byte	0x00, 0xf5, 0x21, 0x00


	//----- nvinfo : EIATTR_KPARAM_INFO
	.align		4
.L_104:
        /*0048*/ 	.byte	0x04, 0x17
        /*004a*/ 	.short	(.L_106 - .L_105)
.L_105:
        /*004c*/ 	.word	0x00000000
        /*0050*/ 	.short	0x000c
        /*0052*/ 	.short	0x0058
        /*0054*/ 	.byte	0x00, 0xf5, 0x21, 0x00


	//----- nvinfo : EIATTR_KPARAM_INFO
	.align		4
.L_106:
        /*0058*/ 	.byte	0x04, 0x17
        /*005a*/ 	.short	(.L_108 - .L_107)
.L_107:
        /*005c*/ 	.word	0x00000000
        /*0060*/ 	.short	0x000b
        /*0062*/ 	.short	0x0050
        /*0064*/ 	.byte	0x00, 0xf0, 0x11, 0x00


	//----- nvinfo : EIATTR_KPARAM_INFO
	.align		4
.L_108:
        /*0068*/ 	.byte	0x04, 0x17
        /*006a*/ 	.short	(.L_110 - .L_109)
.L_109:
        /*006c*/ 	.word	0x00000000
        /*0070*/ 	.short	0x000a
        /*0072*/ 	.short	0x004c
        /*0074*/ 	.byte	0x00, 0xf0, 0x11, 0x00


	//----- nvinfo : EIATTR_KPARAM_INFO
	.align		4
.L_110:
        /*0078*/ 	.byte	0x04, 0x17
        /*007a*/ 	.short	(.L_112 - .L_111)
.L_111:
        /*007c*/ 	.word	0x00000000
        /*0080*/ 	.short	0x0009
        /*0082*/ 	.short	0x0048
        /*0084*/ 	.byte	0x00, 0xf0, 0x11, 0x00


	//----- nvinfo : EIATTR_KPARAM_INFO
	.align		4
.L_112:
        /*0088*/ 	.byte	0x04, 0x17
        /*008a*/ 	.short	(.L_114 - .L_113)
.L_113:
        /*008c*/ 	.word	0x00000000
        /*0090*/ 	.short	0x0008
        /*0092*/ 	.short	0x0040
        /*0094*/ 	.byte	0x00, 0xf5, 0x21, 0x00


	//----- nvinfo : EIATTR_KPARAM_INFO
	.align		4
.L_114:
        /*0098*/ 	.byte	0x04, 0x17
        /*009a*/ 	.short	(.L_116 - .L_115)
.L_115:
        /*009c*/ 	.word	0x00000000
        /*00a0*/ 	.short	0x0007
        /*00a2*/ 	.short	0x0038
        /*00a4*/ 	.byte	0x00, 0xf5, 0x21, 0x00


	//----- nvinfo : EIATTR_KPARAM_INFO
	.align		4
.L_116:
        /*00a8*/ 	.byte	0x04, 0x17
        /*00aa*/ 	.short	(.L_118 - .L_117)
.L_117:
        /*00ac*/ 	.word	0x00000000
        /*00b0*/ 	.short	0x0006
        /*00b2*/ 	.short	0x0030
        /*00b4*/ 	.byte	0x00, 0xf5, 0x21, 0x00


	//----- nvinfo : EIATTR_KPARAM_INFO
	.align		4
.L_118:
        /*00b8*/ 	.byte	0x04, 0x17
        /*00ba*/ 	.short	(.L_120 - .L_119)
.L_119:
        /*00bc*/ 	.word	0x00000000
        /*00c0*/ 	.short	0x0005
        /*00c2*/ 	.short	0x0028
        /*00c4*/ 	.byte	0x00, 0xf5, 0x21, 0x00


	//----- nvinfo : EIATTR_KPARAM_INFO
	.align		4
.L_120:
        /*00c8*/ 	.byte	0x04, 0x17
        /*00ca*/ 	.short	(.L_122 - .L_121)
.L_121:
        /*00cc*/ 	.word	0x00000000
        /*00d0*/ 	.short	0x0004
        /*00d2*/ 	.short	0x0020
        /*00d4*/ 	.byte	0x00, 0xf5, 0x21, 0x00


	//----- nvinfo : EIATTR_KPARAM_INFO
	.align		4
.L_122:
        /*00d8*/ 	.byte	0x04, 0x17
        /*00da*/ 	.short	(.L_124 - .L_123)
.L_123:
        /*00dc*/ 	.word	0x00000000
        /*00e0*/ 	.short	0x0003
        /*00e2*/ 	.short	0x0018
        /*00e4*/ 	.byte	0x00, 0xf5, 0x21, 0x00


	//----- nvinfo : EIATTR_KPARAM_INFO
	.align		4
.L_124:
        /*00e8*/ 	.byte	0x04, 0x17
        /*00ea*/ 	.short	(.L_126 - .L_125)
.L_125:
        /*00ec*/ 	.word	0x00000000
        /*00f0*/ 	.short	0x0002
        /*00f2*/ 	.short	0x0010
        /*00f4*/ 	.byte	0x00, 0xf5, 0x21, 0x00


	//----- nvinfo : EIATTR_KPARAM_INFO
	.align		4
.L_126:
        /*00f8*/ 	.byte	0x04, 0x17
        /*00fa*/ 	.short	(.L_128 - .L_127)
.L_127:
        /*00fc*/ 	.word	0x00000000
        /*0100*/ 	.short	0x0001
        /*0102*/ 	.short	0x0008
        /*0104*/ 	.byte	0x00, 0xf5, 0x21, 0x00


	//----- nvinfo : EIATTR_KPARAM_INFO
	.align		4
.L_128:
        /*0108*/ 	.byte	0x04, 0x17
        /*010a*/ 	.short	(.L_130 - .L_129)
.L_129:
        /*010c*/ 	.word	0x00000000
        /*0110*/ 	.short	0x0000
        /*0112*/ 	.short	0x0000
        /*0114*/ 	.byte	0x00, 0xf5, 0x21, 0x00


	//----- nvinfo : EIATTR_SPARSE_MMA_MASK
	.align		4
.L_130:
        /*0118*/ 	.byte	0x03, 0x50
        /*011a*/ 	.short	0x0000


	//----- nvinfo : EIATTR_MAXREG_COUNT
	.align		4
        /*011c*/ 	.byte	0x03, 0x1b
        /*011e*/ 	.short	0x00ff


	//----- nvinfo : EIATTR_NUM_BARRIERS
	.align		4
        /*0120*/ 	.byte	0x02, 0x4c
        /*0122*/ 	.byte	0x01
	.zero		1


	//----- nvinfo : EIATTR_MERCURY_ISA_VERSION
	.align		4
        /*0124*/ 	.byte	0x03, 0x5f
        /*0126*/ 	.short	0x0101


	//----- nvinfo : EIATTR_VRC_CTA_INIT_COUNT
	.align		4
        /*0128*/ 	.byte	0x02, 0x4a
	.zero		1
	.zero		1


	//----- nvinfo : EIATTR_EXIT_INSTR_OFFSETS
	.align		4
        /*012c*/ 	.byte	0x04, 0x1c
        /*012e*/ 	.short	(.L_132 - .L_131)


	//   ....[0]....
.L_131:
        /*0130*/ 	.word	0x00000090


	//   ....[1]....
        /*0134*/ 	.word	0x00000170


	//   ....[2]....
        /*0138*/ 	.word	0x000009e0


	//----- nvinfo : EIATTR_CRS_STACK_SIZE
	.align		4
.L_132:
        /*013c*/ 	.byte	0x04, 0x1e
        /*013e*/ 	.short	(.L_134 - .L_133)
.L_133:
        /*0140*/ 	.word	0x00000000


	//----- nvinfo : EIATTR_CBANK_PARAM_SIZE
	.align		4
.L_134:
        /*0144*/ 	.byte	0x03, 0x19
        /*0146*/ 	.short	0x0080


	//----- nvinfo : EIATTR_PARAM_CBANK
	.align		4
        /*0148*/ 	.byte	0x04, 0x0a
        /*014a*/ 	.short	(.L_136 - .L_135)
	.align		4
.L_135:
        /*014c*/ 	.word	index@(.nv.constant0._Z13A_star_expandPiS_PfS_PVfS_S_S_S_iiiS_S_S0_S_S_)
        /*0150*/ 	.short	0x0380
        /*0152*/ 	.short	0x0080


	//----- nvinfo : EIATTR_SW_WAR
	.align		4
.L_136:
        /*0154*/ 	.byte	0x04, 0x36
        /*0156*/ 	.short	(.L_138 - .L_137)
.L_137:
        /*0158*/ 	.word	0x00000008
.L_138:


//--------------------- .nv.info._Z10extractMinPiS_S_PfS_ii --------------------------
	.section	.nv.info._Z10extractMinPiS_S_PfS_ii,"",@"SHT_CUDA_INFO"
	.sectionflags	@""
	.align	4


	//----- nvinfo : EIATTR_CUDA_API_VERSION
	.align		4
        /*0000*/ 	.byte	0x04, 0x37
        /*0002*/ 	.short	(.L_140 - .L_139)
.L_139:
        /*0004*/ 	.word	0x00000082


	//----- nvinfo : EIATTR_KPARAM_INFO
	.align		4
.L_140:
        /*0008*/ 	.byte	0x04, 0x17
        /*000a*/ 	.short	(.L_142 - .L_141)
.L_141:
        /*000c*/ 	.word	0x00000000
        /*0010*/ 	.short	0x0006
        /*0012*/ 	.short	0x002c
        /*0014*/ 	.byte	0x00, 0xf0, 0x11, 0x00


	//----- nvinfo : EIATTR_KPARAM_INFO
	.align		4
.L_142:
        /*0018*/ 	.byte	0x04, 0x17
        /*001a*/ 	.short	(.L_144 - .L_143)
.L_143:
        /*001c*/ 	.word	0x00000000
        /*0020*/ 	.short	0x0005
        /*0022*/ 	.short	0x0028
        /*0024*/ 	.byte	0x00, 0xf0, 0x11, 0x00


	//----- nvinfo : EIATTR_KPARAM_INFO
	.align		4
.L_144:
        /*0028*/ 	.byte	0x04, 0x17
        /*002a*/ 	.short	(.L_146 - .L_145)
.L_145:
        /*002c*/ 	.word	0x00000000
        /*0030*/ 	.short	0x0004
        /*0032*/ 	.short	0x0020
        /*0034*/ 	.byte	0x00, 0xf5, 0x21, 0x00


	//----- nvinfo : EIATTR_KPARAM_INFO
	.align		4
.L_146:
        /*0038*/ 	.byte	0x04, 0x17
        /*003a*/ 	.short	(.L_148 - .L_147)
.L_147:
        /*003c*/ 	.word	0x00000000
        /*0040*/ 	.short	0x0003
        /*0042*/ 	.short	0x0018
        /*0044*/ 	.byte	0x00, 0xf5, 0x21, 0x00


	//----- nvinfo : EIATTR_KPARAM_INFO
	.align		4
.L_148:
        /*0048*/ 	.byte	0x04, 0x17
        /*004a*/ 	.short	(.L_150 - .L_149)
.L_149:
        /*004c*/ 	.word	0x00000000
        /*0050*/ 	.short	0x0002
        /*0052*/ 	.short	0x0010
        /*0054*/ 	.byte	0x00, 0xf5, 0x21, 0x00


	//----- nvinfo : EIATTR_KPARAM_INFO
	.align		4
.L_150:
        /*0058*/ 	.byte	0x04, 0x17
        /*005a*/ 	.short	(.L_152 - .L_151)
.L_151:
        /*005c*/ 	.word	0x00000000
        /*0060*/ 	.short	0x0001
        /*0062*/ 	.short	0x0008
        /*0064*/ 	.byte	0x00, 0xf5, 0x21, 0x00


	//----- nvinfo : EIATTR_KPARAM_INFO
	.align		4
.L_152:
        /*0068*/ 	.byte	0x04, 0x17
        /*006a*/ 	.short	(.L_154 - .L_153)
.L_153:
        /*006c*/ 	.word	0x00000000
        /*0070*/ 	.short	0x0000
        /*0072*/ 	.short	0x0000
        /*0074*/ 	.byte	0x00, 0xf5, 0x21, 0x00


	//----- nvinfo : EIATTR_SPARSE_MMA_MASK
	.align		4
.L_154:
        /*0078*/ 	.byte	0x03, 0x50
        /*007a*/ 	.short	0x0000


	//----- nvinfo : EIATTR_MAXREG_COUNT
	.align		4
        /*007c*/ 	.byte	0x03, 0x1b
        /*007e*/ 	.short	0x00ff


	//----- nvinfo : EIATTR_MERCURY_ISA_VERSION
	.align		4
        /*0080*/ 	.byte	0x03, 0x5f
        /*0082*/ 	.short	0x0101


	//----- nvinfo : EIATTR_INT_WARP_WIDE_INSTR_OFFSETS
	.align		4
        /*0084*/ 	.byte	0x04, 0x31
        /*0086*/ 	.short	(.L_156 - .L_155)


	//   ....[0]....
.L_155:
        /*0088*/ 	.word	0x000008a0


	//   ....[1]....
        /*008c*/ 	.word	0x00000980


	//----- nvinfo : EIATTR_VRC_CTA_INIT_COUNT
	.align		4
.L_156:
        /*0090*/ 	.byte	0x02, 0x4a
	.zero		1
	.zero		1


	//----- nvinfo : EIATTR_EXIT_INSTR_OFFSETS
	.align		4
        /*0094*/ 	.byte	0x04, 0x1c
        /*0096*/ 	.short	(.L_158 - .L_157)


	//   ....[0]....
.L_157:
        /*0098*/ 	.word	0x00000070


	//   ....[1]....
        /*009c*/ 	.word	0x000000d0


	//   ....[2]....
        /*00a0*/ 	.word	0x000009c0


	//----- nvinfo : EIATTR_CRS_STACK_SIZE
	.align		4
.L_158:
        /*00a4*/ 	.byte	0x04, 0x1e
        /*00a6*/ 	.short	(.L_160 - .L_159)
.L_159:
        /*00a8*/ 	.word	0x00000000


	//----- nvinfo : EIATTR_CBANK_PARAM_SIZE
	.align		4
.L_160:
        /*00ac*/ 	.byte	0x03, 0x19
        /*00ae*/ 	.short	0x0030


	//----- nvinfo : EIATTR_PARAM_CBANK
	.align		4
        /*00b0*/ 	.byte	0x04, 0x0a
        /*00b2*/ 	.short	(.L_162 - .L_161)
	.align		4
.L_161:
        /*00b4*/ 	.word	index@(.nv.constant0._Z10extractMinPiS_S_PfS_ii)
        /*00b8*/ 	.short	0x0380
        /*00ba*/ 	.short	0x0030


	//----- nvinfo : EIATTR_SW_WAR
	.align		4
.L_162:
        /*00bc*/ 	.byte	0x04, 0x36
        /*00be*/ 	.short	(.L_164 - .L_163)
.L_163:
        /*00c0*/ 	.word	0x00000008
.L_164:


//--------------------- .nv.callgraph             --------------------------
	.section	.nv.callgraph,"",@"SHT_CUDA_CALLGRAPH"
	.align	4
	.sectionentsize	8
	.align		4
        /*0000*/ 	.word	0x00000000
	.align		4
        /*0004*/ 	.word	0xffffffff
	.align		4
        /*0008*/ 	.word	0x00000000
	.align		4
        /*000c*/ 	.word	0xfffffffe
	.align		4
        /*0010*/ 	.word	0x00000000
	.align		4
        /*0014*/ 	.word	0xfffffffd
	.align		4
        /*0018*/ 	.word	0x00000000
	.align		4
        /*001c*/ 	.word	0xfffffffc


//--------------------- .nv.constant4             --------------------------
	.section	.nv.constant4,"a",@progbits
	.align	8
	.align		8
.nv.constant4:
        /*0000*/ 	.dword	PQ


//--------------------- .text._Z8insertPQPiS_S_PfiiS_ --------------------------
	.section	.text._Z8insertPQPiS_S_PfiiS_,"ax",@progbits
	.align	128
        .global         _Z8insertPQPiS_S_PfiiS_
        .type           _Z8insertPQPiS_S_PfiiS_,@function
        .size           _Z8insertPQPiS_S_PfiiS_,(.L_x_52 - _Z8insertPQPiS_S_PfiiS_)
        .other          _Z8insertPQPiS_S_PfiiS_,@"STO_CUDA_ENTRY STV_DEFAULT"
_Z8insertPQPiS_S_PfiiS_:
.text._Z8insertPQPiS_S_PfiiS_:
[----:B------:R-:W-:Y:S01]  /*0000*/  LDC R1, c[0x0][0x37c] ;  /* 0x0000df00ff017b82 */ /* 0x000fe20000000800 */
[----:B------:R-:W0:Y:S07]  /*0010*/  S2R R3, SR_TID.X ;  /* 0x0000000000037919 */ /* 0x000e2e0000002100 */
[----:B------:R-:W0:Y:S08]  /*0020*/  S2UR UR4, SR_CTAID.X ;  /* 0x00000000000479c3 */ /* 0x000e300000002500 */
[----:B------:R-:W0:Y:S08]  /*0030*/  LDC R0, c[0x0][0x360] ;  /* 0x0000d800ff007b82 */ /* 0x000e300000000800 */
[----:B------:R-:W1:Y:S01]  /*0040*/  LDC R9, c[0x0][0x3a0] ;  /* 0x0000e800ff097b82 */ /* 0x000e620000000800 */
[----:B0-----:R-:W-:-:S05]  /*0050*/  IMAD R0, R0, UR4, R3 ;  /* 0x0000000400007c24 */ /* 0x001fca000f8e0203 */
[----:B-1----:R-:W-:-:S13]  /*0060*/  ISETP.GE.AND P0, PT, R0, R9, PT ;  /* 0x000000090000720c */ /* 0x002fda0003f06270 */
[----:B------:R-:W-:Y:S05]  /*0070*/  @P0 EXIT ;  /* 0x000000000000094d */ /* 0x000fea0003800000 */
[----:B------:R-:W0:Y:S01]  /*0080*/  LDC.64 R2, c[0x0][0x390] ;  /* 0x0000e400ff027b82 */ /* 0x000e220000000a00 */
[----:B------:R-:W0:Y:S01]  /*0090*/  LDCU.64 UR4, c[0x0][0x358] ;  /* 0x00006b00ff0477ac */ /* 0x000e220008000a00 */
[----:B------:R-:W-:-:S06]  /*00a0*/  IABS R11, R9 ;  /* 0x00000009000b7213 */ /* 0x000fcc0000000000 */
[----:B------:R-:W1:Y:S01]  /*00b0*/  LDC R6, c[0x0][0x3a4] ;  /* 0x0000e900ff067b82 */ /* 0x000e620000000800 */
[----:B0-----:R0:W2:Y:S01]  /*00c0*/  LDG.E R3, desc[UR4][R2.64] ;  /* 0x0000000402037981 */ /* 0x0010a2000c1e1900 */
[----:B------:R-:W3:Y:S01]  /*00d0*/  I2F.RP R7, R11 ;  /* 0x0000000b00077306 */ /* 0x000ee20000209400 */
[----:B-1----:R-:W-:-:S04]  /*00e0*/  IADD3 R6, PT, PT, R9, -0x1, R6 ;  /* 0xffffffff09067810 */ /* 0x002fc80007ffe006 */
[----:B0-----:R-:W-:Y:S02]  /*00f0*/  IABS R2, R6 ;  /* 0x0000000600027213 */ /* 0x001fe40000000000 */
[----:B------:R-:W-:Y:S01]  /*0100*/  LOP3.LUT R6, R6, R9, RZ, 0x3c, !PT ;  /* 0x0000000906067212 */ /* 0x000fe200078e3cff */
[----:B---3--:R-:W0:Y:S02]  /*0110*/  MUFU.RCP R7, R7 ;  /* 0x0000000700077308 */ /* 0x008e240000001000 */
[----:B0-----:R-:W-:-:S06]  /*0120*/  VIADD R4, R7, 0xffffffe ;  /* 0x0ffffffe07047836 */ /* 0x001fcc0000000000 */
[----:B------:R0:W1:Y:S02]  /*0130*/  F2I.FTZ.U32.TRUNC.NTZ R5, R4 ;  /* 0x0000000400057305 */ /* 0x000064000021f000 */
[----:B0-----:R-:W-:Y:S01]  /*0140*/  IMAD.MOV.U32 R4, RZ, RZ, RZ ;  /* 0x000000ffff047224 */ /* 0x001fe200078e00ff */
[----:B-1----:R-:W-:-:S05]  /*0150*/  IADD3 R8, PT, PT, RZ, -R5, RZ ;  /* 0x80000005ff087210 */ /* 0x002fca0007ffe0ff */
[----:B------:R-:W-:-:S04]  /*0160*/  IMAD R13, R8, R11, RZ ;  /* 0x0000000b080d7224 */ /* 0x000fc800078e02ff */
[----:B------:R-:W-:-:S06]  /*0170*/  IMAD.HI.U32 R5, R5, R13, R4 ;  /* 0x0000000d05057227 */ /* 0x000fcc00078e0004 */
[----:B------:R-:W-:-:S05]  /*0180*/  IMAD.HI.U32 R5, R5, R2, RZ ;  /* 0x0000000205057227 */ /* 0x000fca00078e00ff */
[----:B------:R-:W-:-:S05]  /*0190*/  IADD3 R7, PT, PT, -R5, RZ, RZ ;  /* 0x000000ff05077210 */ /* 0x000fca0007ffe1ff */
[----:B------:R-:W-:-:S05]  /*01a0*/  IMAD R2, R11, R7, R2 ;  /* 0x000000070b027224 */ /* 0x000fca00078e0202 */
[----:B------:R-:W-:-:S13]  /*01b0*/  ISETP.GT.U32.AND P2, PT, R11, R2, PT ;  /* 0x000000020b00720c */ /* 0x000fda0003f44070 */
[----:B------:R-:W-:-:S05]  /*01c0*/  @!P2 IMAD.IADD R2, R2, 0x1, -R11 ;  /* 0x000000010202a824 */ /* 0x000fca00078e0a0b */
[----:B------:R-:W-:Y:S02]  /*01d0*/  ISETP.GE.U32.AND P1, PT, R2, R11, PT ;  /* 0x0000000b0200720c */ /* 0x000fe40003f26070 */
[----:B--2---:R-:W-:-:S13]  /*01e0*/  ISETP.GE.AND P0, PT, R0, R3, PT ;  /* 0x000000030000720c */ /* 0x004fda0003f06270 */
[----:B------:R-:W-:Y:S05]  /*01f0*/  @P0 EXIT ;  /* 0x000000000000094d */ /* 0x000fea0003800000 */
[----:B------:R-:W0:Y:S01]  /*0200*/  LDC.64 R2, c[0x0][0x380] ;  /* 0x0000e000ff027b82 */ /* 0x000e220000000a00 */
[----:B------:R-:W-:Y:S01]  /*0210*/  ISETP.GE.AND P0, PT, R6, RZ, PT ;  /* 0x000000ff0600720c */ /* 0x000fe20003f06270 */
[----:B------:R-:W-:Y:S01]  /*0220*/  IMAD.MOV.U32 R4, RZ, RZ, R0 ;  /* 0x000000ffff047224 */ /* 0x000fe200078e0000 */
[----:B------:R-:W-:Y:S02]  /*0230*/  @!P2 IADD3 R5, PT, PT, R5, 0x1, RZ ;  /* 0x000000010505a810 */ /* 0x000fe40007ffe0ff */
[----:B------:R-:W-:-:S03]  /*0240*/  ISETP.NE.AND P2, PT, R9, RZ, PT ;  /* 0x000000ff0900720c */ /* 0x000fc60003f45270 */
[----:B------:R-:W-:-:S06]  /*0250*/  @P1 VIADD R5, R5, 0x1 ;  /* 0x0000000105051836 */ /* 0x000fcc0000000000 */
[----:B------:R-:W-:-:S04]  /*0260*/  @!P0 IADD3 R5, PT, PT, -R5, RZ, RZ ;  /* 0x000000ff05058210 */ /* 0x000fc80007ffe1ff */
[----:B------:R-:W-:-:S05]  /*0270*/  @!P2 LOP3.LUT R5, RZ, R9, RZ, 0x33, !PT ;  /* 0x00000009ff05a212 */ /* 0x000fca00078e33ff */
[C---:B------:R-:W-:Y:S02]  /*0280*/  IMAD R5, R0.reuse, R5, RZ ;  /* 0x0000000500057224 */ /* 0x040fe400078e02ff */
[----:B0-----:R-:W-:-:S07]  /*0290*/  IMAD.WIDE R2, R0, 0x4, R2 ;  /* 0x0000000400027825 */ /* 0x001fce00078e0202 */
.L_x_3:
[----:B------:R-:W0:Y:S08]  /*02a0*/  LDC.64 R8, c[0x0][0x388] ;  /* 0x0000e200ff087b82 */ /* 0x000e300000000a00 */
[----:B------:R-:W1:Y:S01]  /*02b0*/  LDC.64 R6, c[0x0][0x3a8] ;  /* 0x0000ea00ff067b82 */ /* 0x000e620000000a00 */
[----:B0-----:R-:W-:-:S05]  /*02c0*/  IMAD.WIDE R8, R4, 0x4, R8 ;  /* 0x0000000404087825 */ /* 0x001fca00078e0208 */
[----:B---3--:R-:W1:Y:S02]  /*02d0*/  LDG.E R15, desc[UR4][R8.64] ;  /* 0x00000004080f7981 */ /* 0x008e64000c1e1900 */
[----:B-1----:R-:W-:-:S06]  /*02e0*/  IMAD.WIDE R10, R15, 0x4, R6 ;  /* 0x000000040f0a7825 */ /* 0x002fcc00078e0206 */
[----:B------:R-:W2:Y:S01]  /*02f0*/  LDG.E R10, desc[UR4][R10.64] ;  /* 0x000000040a0a7981 */ /* 0x000ea2000c1e1900 */
[----:B------:R-:W-:Y:S01]  /*0300*/  BSSY B0, `(.L_x_0) ;  /* 0x000002a000007945 */ /* 0x000fe20003800000 */
[----:B--2---:R-:W-:-:S13]  /*0310*/  ISETP.NE.AND P0, PT, R10, -0x1, PT ;  /* 0xffffffff0a00780c */ /* 0x004fda0003f05270 */
[----:B------:R-:W-:Y:S05]  /*0320*/  @P0 BRA `(.L_x_1) ;  /* 0x00000000009c0947 */ /* 0x000fea0003800000 */
[----:B------:R-:W2:Y:S01]  /*0330*/  LDG.E R12, desc[UR4][R2.64] ;  /* 0x00000004020c7981 */ /* 0x000ea2000c1e1900 */
[----:B------:R-:W0:Y:S01]  /*0340*/  LDC.64 R10, c[0x4][RZ] ;  /* 0x01000000ff0a7b82 */ /* 0x000e220000000a00 */
[----:B--2---:R-:W-:-:S05]  /*0350*/  IADD3 R13, PT, PT, R5, R12, RZ ;  /* 0x0000000c050d7210 */ /* 0x004fca0007ffe0ff */
[----:B0-----:R-:W-:-:S05]  /*0360*/  IMAD.WIDE R10, R13, 0x4, R10 ;  /* 0x000000040d0a7825 */ /* 0x001fca00078e020a */
[----:B------:R0:W-:Y:S04]  /*0370*/  STG.E.STRONG.SYS desc[UR4][R10.64], R15 ;  /* 0x0000000f0a007986 */ /* 0x0001e8000c115904 */
[----:B------:R-:W2:Y:S02]  /*0380*/  LDG.E R12, desc[UR4][R2.64] ;  /* 0x00000004020c7981 */ /* 0x000ea4000c1e1900 */
[----:B--2---:R-:W-:-:S05]  /*0390*/  VIADD R13, R12, 0x1 ;  /* 0x000000010c0d7836 */ /* 0x004fca0000000000 */
[----:B------:R0:W-:Y:S04]  /*03a0*/  STG.E desc[UR4][R2.64], R13 ;  /* 0x0000000d02007986 */ /* 0x0001e8000c101904 */
[----:B------:R-:W2:Y:S02]  /*03b0*/  LDG.E R9, desc[UR4][R8.64] ;  /* 0x0000000408097981 */ /* 0x000ea4000c1e1900 */
[----:B--2---:R-:W-:-:S05]  /*03c0*/  IMAD.WIDE R6, R9, 0x4, R6 ;  /* 0x0000000409067825 */ /* 0x004fca00078e0206 */
[----:B------:R0:W-:Y:S04]  /*03d0*/  STG.E desc[UR4][R6.64], R0 ;  /* 0x0000000006007986 */ /* 0x0001e8000c101904 */
[----:B------:R-:W2:Y:S02]  /*03e0*/  LDG.E R12, desc[UR4][R2.64] ;  /* 0x00000004020c7981 */ /* 0x000ea4000c1e1900 */
[----:B--2---:R-:W-:-:S13]  /*03f0*/  ISETP.GE.AND P0, PT, R12, 0x2, PT ;  /* 0x000000020c00780c */ /* 0x004fda0003f06270 */
[----:B0-----:R-:W-:Y:S05]  /*0400*/  @!P0 BRA `(.L_x_1) ;  /* 0x0000000000648947 */ /* 0x001fea0003800000 */
[----:B------:R-:W0:Y:S01]  /*0410*/  LDC.64 R6, c[0x4][RZ] ;  /* 0x01000000ff067b82 */ /* 0x000e220000000a00 */
[----:B------:R-:W-:-:S07]  /*0420*/  IADD3 R14, PT, PT, R12, -0x1, RZ ;  /* 0xffffffff0c0e7810 */ /* 0x000fce0007ffe0ff */
[----:B------:R-:W1:Y:S02]  /*0430*/  LDC.64 R8, c[0x0][0x398] ;  /* 0x0000e600ff087b82 */ /* 0x000e640000000a00 */
.L_x_2:
[----:B------:R-:W-:Y:S02]  /*0440*/  VIADD R19, R14, 0xffffffff ;  /* 0xffffffff0e137836 */ /* 0x000fe40000000000 */
[----:B---3--:R-:W-:-:S03]  /*0450*/  IMAD.IADD R13, R5, 0x1, R14 ;  /* 0x00000001050d7824 */ /* 0x008fc600078e020e */
[----:B------:R-:W-:Y:S01]  /*0460*/  SHF.R.U32.HI R18, RZ, 0x1, R19 ;  /* 0x00000001ff127819 */ /* 0x000fe20000011613 */
[----:B0-----:R-:W-:-:S03]  /*0470*/  IMAD.WIDE R12, R13, 0x4, R6 ;  /* 0x000000040d0c7825 */ /* 0x001fc600078e0206 */
[----:B------:R-:W-:-:S05]  /*0480*/  IADD3 R11, PT, PT, R5, R18, RZ ;  /* 0x00000012050b7210 */ /* 0x000fca0007ffe0ff */
[----:B------:R-:W-:-:S05]  /*0490*/  IMAD.WIDE R10, R11, 0x4, R6 ;  /* 0x000000040b0a7825 */ /* 0x000fca00078e0206 */
[----:B------:R-:W1:Y:S04]  /*04a0*/  LDG.E.STRONG.SYS R15, desc[UR4][R10.64] ;  /* 0x000000040a0f7981 */ /* 0x000e68000c1f5900 */
[----:B------:R-:W2:Y:S01]  /*04b0*/  LDG.E.STRONG.SYS R17, desc[UR4][R12.64] ;  /* 0x000000040c117981 */ /* 0x000ea2000c1f5900 */
[----:B-1----:R-:W-:-:S04]  /*04c0*/  IMAD.WIDE R14, R15, 0x4, R8 ;  /* 0x000000040f0e7825 */ /* 0x002fc800078e0208 */
[----:B--2---:R-:W-:Y:S02]  /*04d0*/  IMAD.WIDE R16, R17, 0x4, R8 ;  /* 0x0000000411107825 */ /* 0x004fe400078e0208 */
[----:B------:R-:W2:Y:S04]  /*04e0*/  LDG.E R14, desc[UR4][R14.64] ;  /* 0x000000040e0e7981 */ /* 0x000ea8000c1e1900 */
[----:B------:R-:W2:Y:S01]  /*04f0*/  LDG.E R17, desc[UR4][R16.64] ;  /* 0x0000000410117981 */ /* 0x000ea2000c1e1900 */
[----:B------:R-:W-:Y:S05]  /*0500*/  YIELD ;  /* 0x0000000000007946 */ /* 0x000fea0003800000 */
[----:B--2---:R-:W-:-:S13]  /*0510*/  FSETP.GT.AND P0, PT, R14, R17, PT ;  /* 0x000000110e00720b */ /* 0x004fda0003f04000 */
[----:B------:R-:W-:Y:S05]  /*0520*/  @!P0 BRA `(.L_x_1) ;  /* 0x00000000001c8947 */ /* 0x000fea0003800000 */
[----:B------:R-:W2:Y:S04]  /*0530*/  LDG.E.STRONG.SYS R15, desc[UR4][R12.64] ;  /* 0x000000040c0f7981 */ /* 0x000ea8000c1f5900 */
[----:B------:R-:W3:Y:S01]  /*0540*/  LDG.E.STRONG.SYS R17, desc[UR4][R10.64] ;  /* 0x000000040a117981 */ /* 0x000ee2000c1f5900 */
[----:B------:R-:W-:Y:S02]  /*0550*/  ISETP.GT.U32.AND P0, PT, R19, 0x1, PT ;  /* 0x000000011300780c */ /* 0x000fe40003f04070 */
[----:B------:R-:W-:Y:S01]  /*0560*/  MOV R14, R18 ;  /* 0x00000012000e7202 */ /* 0x000fe20000000f00 */
[----:B---3--:R3:W-:Y:S04]  /*0570*/  STG.E.STRONG.SYS desc[UR4][R12.64], R17 ;  /* 0x000000110c007986 */ /* 0x0087e8000c115904 */
[----:B--2---:R3:W-:Y:S06]  /*0580*/  STG.E.STRONG.SYS desc[UR4][R10.64], R15 ;  /* 0x0000000f0a007986 */ /* 0x0047ec000c115904 */
[----:B------:R-:W-:Y:S05]  /*0590*/  @P0 BRA `(.L_x_2) ;  /* 0xfffffffc00a80947 */ /* 0x000fea000383ffff */
.L_x_1:
[----:B------:R-:W-:Y:S05]  /*05a0*/  BSYNC B0 ;  /* 0x0000000000007941 */ /* 0x000fea0003800000 */
.L_x_0:
[----:B------:R-:W0:Y:S01]  /*05b0*/  LDC.64 R6, c[0x0][0x390] ;  /* 0x0000e400ff067b82 */ /* 0x000e220000000a00 */
[----:B------:R-:W1:Y:S01]  /*05c0*/  LDCU UR6, c[0x0][0x3a0] ;  /* 0x00007400ff0677ac */ /* 0x000e620008000800 */
[----:B0-----:R-:W2:Y:S01]  /*05d0*/  LDG.E R7, desc[UR4][R6.64] ;  /* 0x0000000406077981 */ /* 0x001ea2000c1e1900 */
[----:B-1----:R-:W-:-:S05]  /*05e0*/  VIADD R4, R4, UR6 ;  /* 0x0000000604047c36 */ /* 0x002fca0008000000 */
[----:B--2---:R-:W-:-:S13]  /*05f0*/  ISETP.GE.AND P0, PT, R4, R7, PT ;  /* 0x000000070400720c */ /* 0x004fda0003f06270 */
[----:B------:R-:W-:Y:S05]  /*0600*/  @!P0 BRA `(.L_x_3) ;  /* 0xfffffffc00248947 */ /* 0x000fea000383ffff */
[----:B------:R-:W-:Y:S05]  /*0610*/  EXIT ;  /* 0x000000000000794d */ /* 0x000fea0003800000 */
.L_x_4:
[----:B------:R-:W-:-:S00]  /*0620*/  BRA `(.L_x_4) ;  /* 0xfffffffc00fc7947 */ /* 0x000fc0000383ffff */
[----:B------:R-:W-:-:S00]  /*0630*/  NOP ;  /* 0x0000000000007918 */ /* 0x000fc00000000000 */
        /* <DEDUP_REMOVED lines=12> */
.L_x_52:


//--------------------- .text._Z5setNVPiS_S_i     --------------------------
	.section	.text._Z5setNVPiS_S_i,"ax",@progbits
	.align	128
        .global         _Z5setNVPiS_S_i
        .type           _Z5setNVPiS_S_i,@function
        .size           _Z5setNVPiS_S_i,(.L_x_53 - _Z5setNVPiS_S_i)
        .other          _Z5setNVPiS_S_i,@"STO_CUDA_ENTRY STV_DEFAULT"
_Z5setNVPiS_S_i:
.text._Z5setNVPiS_S_i:
[----:B------:R-:W-:Y:S01]  /*0000*/  LDC R1, c[0x0][0x37c] ;  /* 0x0000df00ff017b82 */ /* 0x000fe20000000800 */
[----:B------:R-:W0:Y:S07]  /*0010*/  S2R R0, SR_TID.X ;  /* 0x0000000000007919 */ /* 0x000e2e0000002100 */
[----:B------:R-:W0:Y:S01]  /*0020*/  S2UR UR4, SR_CTAID.X ;  /* 0x00000000000479c3 */ /* 0x000e220000002500 */
[----:B------:R-:W1:Y:S07]  /*0030*/  LDCU UR5, c[0x0][0x398] ;  /* 0x00007300ff0577ac */ /* 0x000e6e0008000800 */
[----:B------:R-:W0:Y:S02]  /*0040*/  LDC R7, c[0x0][0x360] ;  /* 0x0000d800ff077b82 */ /* 0x000e240000000800 */
[----:B0-----:R-:W-:-:S05]  /*0050*/  IMAD R7, R7, UR4, R0 ;  /* 0x0000000407077c24 */ /* 0x001fca000f8e0200 */
[----:B-1----:R-:W-:-:S13]  /*0060*/  ISETP.GE.AND P0, PT, R7, UR5, PT ;  /* 0x0000000507007c0c */ /* 0x002fda000bf06270 */
[----:B------:R-:W-:Y:S05]  /*0070*/  @P0 EXIT ;  /* 0x000000000000094d */ /* 0x000fea0003800000 */
[----:B------:R-:W0:Y:S01]  /*0080*/  LDC.64 R2, c[0x0][0x380] ;  /* 0x0000e000ff027b82 */ /* 0x000e220000000a00 */
[----:B------:R-:W1:Y:S01]  /*0090*/  LDCU.64 UR4, c[0x0][0x358] ;  /* 0x00006b00ff0477ac */ /* 0x000e620008000a00 */
[----:B0-----:R-:W-:-:S06]  /*00a0*/  IMAD.WIDE R2, R7, 0x4, R2 ;  /* 0x0000000407027825 */ /* 0x001fcc00078e0202 */
[----:B-1----:R-:W2:Y:S02]  /*00b0*/  LDG.E R2, desc[UR4][R2.64] ;  /* 0x0000000402027981 */ /* 0x002ea4000c1e1900 */
[----:B--2---:R-:W-:-:S13]  /*00c0*/  ISETP.NE.AND P0, PT, R2, 0x1, PT ;  /* 0x000000010200780c */ /* 0x004fda0003f05270 */
[----:B------:R-:W-:Y:S05]  /*00d0*/  @P0 EXIT ;  /* 0x000000000000094d */ /* 0x000fea0003800000 */
[----:B------:R-:W0:Y:S01]  /*00e0*/  S2R R5, SR_LANEID ;  /* 0x0000000000057919 */ /* 0x000e220000000000 */
[----:B------:R-:W-:Y:S01]  /*00f0*/  VOTEU.ANY UR6, UPT, PT ;  /* 0x0000000000067886 */ /* 0x000fe200038e0100 */
[----:B------:R-:W1:Y:S01]  /*0100*/  LDC.64 R2, c[0x0][0x390] ;  /* 0x0000e400ff027b82 */ /* 0x000e620000000a00 */
[----:B------:R-:W0:Y:S08]  /*0110*/  FLO.U32 R0, UR6 ;  /* 0x0000000600007d00 */ /* 0x000e3000080e0000 */
[----:B------:R-:W1:Y:S01]  /*0120*/  POPC R11, UR6 ;  /* 0x00000006000b7d09 */ /* 0x000e620008000000 */
[----:B0-----:R-:W-:Y:S01]  /*0130*/  ISETP.EQ.U32.AND P0, PT, R0, R5, PT ;  /* 0x000000050000720c */ /* 0x001fe20003f02070 */
[----:B------:R-:W0:Y:S01]  /*0140*/  S2R R6, SR_LTMASK ;  /* 0x0000000000067919 */ /* 0x000e220000003900 */
[----:B------:R-:W2:Y:S11]  /*0150*/  LDC.64 R4, c[0x0][0x388] ;  /* 0x0000e200ff047b82 */ /* 0x000eb60000000a00 */
[----:B-1----:R-:W3:Y:S01]  /*0160*/  @P0 ATOMG.E.ADD.STRONG.GPU PT, R3, desc[UR4][R2.64], R11 ;  /* 0x8000000b020309a8 */ /* 0x002ee200081ef104 */
[----:B0-----:R-:W-:-:S06]  /*0170*/  LOP3.LUT R6, R6, UR6, RZ, 0xc0, !PT ;  /* 0x0000000606067c12 */ /* 0x001fcc000f8ec0ff */
[----:B------:R-:W0:Y:S01]  /*0180*/  POPC R6, R6 ;  /* 0x0000000600067309 */ /* 0x000e220000000000 */
[----:B---3--:R-:W0:Y:S02]  /*0190*/  SHFL.IDX PT, R9, R3, R0, 0x1f ;  /* 0x00001f0003097589 */ /* 0x008e2400000e0000 */
[----:B0-----:R-:W-:-:S05]  /*01a0*/  IADD3 R9, PT, PT, R9, R6, RZ ;  /* 0x0000000609097210 */ /* 0x001fca0007ffe0ff */
[----:B--2---:R-:W-:-:S05]  /*01b0*/  IMAD.WIDE R4, R9, 0x4, R4 ;  /* 0x0000000409047825 */ /* 0x004fca00078e0204 */
[----:B------:R-:W-:Y:S01]  /*01c0*/  STG.E desc[UR4][R4.64], R7 ;  /* 0x0000000704007986 */ /* 0x000fe2000c101904 */
[----:B------:R-:W-:Y:S05]  /*01d0*/  EXIT ;  /* 0x000000000000794d */ /* 0x000fea0003800000 */
.L_x_5:
        /* <DEDUP_REMOVED lines=10> */
.L_x_53:


//--------------------- .text._Z10keepHeapPQPiPfii --------------------------
	.section	.text._Z10keepHeapPQPiPfii,"ax",@progbits
	.align	128
        .global         _Z10keepHeapPQPiPfii
        .type           _Z10keepHeapPQPiPfii,@function
        .size           _Z10keepHeapPQPiPfii,(.L_x_54 - _Z10keepHeapPQPiPfii)
        .other          _Z10keepHeapPQPiPfii,@"STO_CUDA_ENTRY STV_DEFAULT"
_Z10keepHeapPQPiPfii:
.text._Z10keepHeapPQPiPfii:
        /* <DEDUP_REMOVED lines=9> */
[----:B------:R-:W1:Y:S01]  /*0090*/  LDCU.64 UR4, c[0x0][0x358] ;  /* 0x00006b00ff0477ac */ /* 0x000e620008000a00 */
[----:B0-----:R-:W-:-:S05]  /*00a0*/  IMAD.WIDE R2, R5, 0x4, R2 ;  /* 0x0000000405027825 */ /* 0x001fca00078e0202 */
[----:B-1----:R-:W2:Y:S02]  /*00b0*/  LDG.E R7, desc[UR4][R2.64] ;  /* 0x0000000402077981 */ /* 0x002ea4000c1e1900 */
[----:B--2---:R-:W-:-:S13]  /*00c0*/  ISETP.GE.AND P0, PT, R7, 0x1, PT ;  /* 0x000000010700780c */ /* 0x004fda0003f06270 */
[----:B------:R-:W-:Y:S05]  /*00d0*/  @!P0 EXIT ;  /* 0x000000000000894d */ /* 0x000fea0003800000 */
[----:B------:R-:W-:Y:S01]  /*00e0*/  IABS R11, R6 ;  /* 0x00000006000b7213 */ /* 0x000fe20000000000 */
[----:B------:R-:W0:Y:S03]  /*00f0*/  LDC R9, c[0x0][0x390] ;  /* 0x0000e400ff097b82 */ /* 0x000e260000000800 */
[----:B------:R-:W1:Y:S08]  /*0100*/  I2F.RP R4, R11 ;  /* 0x0000000b00047306 */ /* 0x000e700000209400 */
[----:B-1----:R-:W1:Y:S01]  /*0110*/  MUFU.RCP R4, R4 ;  /* 0x0000000400047308 */ /* 0x002e620000001000 */
[----:B0-----:R-:W-:Y:S01]  /*0120*/  IADD3 R0, PT, PT, R6, -0x1, R9 ;  /* 0xffffffff06007810 */ /* 0x001fe20007ffe009 */
[----:B-1----:R-:W-:-:S03]  /*0130*/  VIADD R2, R4, 0xffffffe ;  /* 0x0ffffffe04027836 */ /* 0x002fc60000000000 */
[----:B------:R-:W-:Y:S02]  /*0140*/  IABS R4, R0 ;  /* 0x0000000000047213 */ /* 0x000fe40000000000 */
[----:B------:R-:W-:Y:S01]  /*0150*/  LOP3.LUT R0, R0, R6, RZ, 0x3c, !PT ;  /* 0x0000000600007212 */ /* 0x000fe200078e3cff */
[----:B------:R0:W1:Y:S03]  /*0160*/  F2I.FTZ.U32.TRUNC.NTZ R3, R2 ;  /* 0x0000000200037305 */ /* 0x000066000021f000 */
[----:B------:R-:W-:Y:S01]  /*0170*/  ISETP.GE.AND P1, PT, R0, RZ, PT ;  /* 0x000000ff0000720c */ /* 0x000fe20003f26270 */
[----:B0-----:R-:W-:Y:S02]  /*0180*/  HFMA2 R2, -RZ, RZ, 0, 0 ;  /* 0x00000000ff027431 */ /* 0x001fe400000001ff */
[----:B-1----:R-:W-:-:S04]  /*0190*/  IMAD.MOV R8, RZ, RZ, -R3 ;  /* 0x000000ffff087224 */ /* 0x002fc800078e0a03 */
[----:B------:R-:W-:-:S04]  /*01a0*/  IMAD R9, R8, R11, RZ ;  /* 0x0000000b08097224 */ /* 0x000fc800078e02ff */
[----:B------:R-:W-:-:S06]  /*01b0*/  IMAD.HI.U32 R3, R3, R9, R2 ;  /* 0x0000000903037227 */ /* 0x000fcc00078e0002 */
[----:B------:R-:W-:-:S04]  /*01c0*/  IMAD.HI.U32 R3, R3, R4, RZ ;  /* 0x0000000403037227 */ /* 0x000fc800078e00ff */
[----:B------:R-:W-:-:S04]  /*01d0*/  IMAD.MOV R8, RZ, RZ, -R3 ;  /* 0x000000ffff087224 */ /* 0x000fc800078e0a03 */
[----:B------:R-:W-:-:S05]  /*01e0*/  IMAD R2, R11, R8, R4 ;  /* 0x000000080b027224 */ /* 0x000fca00078e0204 */
[----:B------:R-:W-:-:S13]  /*01f0*/  ISETP.GT.U32.AND P2, PT, R11, R2, PT ;  /* 0x000000020b00720c */ /* 0x000fda0003f44070 */
[-C--:B------:R-:W-:Y:S01]  /*0200*/  @!P2 IADD3 R2, PT, PT, R2, -R11.reuse, RZ ;  /* 0x8000000b0202a210 */ /* 0x080fe20007ffe0ff */
[----:B------:R-:W-:Y:S01]  /*0210*/  @!P2 VIADD R3, R3, 0x1 ;  /* 0x000000010303a836 */ /* 0x000fe20000000000 */
[----:B------:R-:W-:Y:S02]  /*0220*/  ISETP.NE.AND P2, PT, R6, RZ, PT ;  /* 0x000000ff0600720c */ /* 0x000fe40003f45270 */
[----:B------:R-:W-:-:S13]  /*0230*/  ISETP.GE.U32.AND P0, PT, R2, R11, PT ;  /* 0x0000000b0200720c */ /* 0x000fda0003f06070 */
[----:B------:R-:W-:-:S05]  /*0240*/  @P0 IADD3 R3, PT, PT, R3, 0x1, RZ ;  /* 0x0000000103030810 */ /* 0x000fca0007ffe0ff */
[----:B------:R-:W-:Y:S01]  /*0250*/  @!P1 IMAD.MOV R3, RZ, RZ, -R3 ;  /* 0x000000ffff039224 */ /* 0x000fe200078e0a03 */
[----:B------:R-:W-:-:S05]  /*0260*/  @!P2 LOP3.LUT R3, RZ, R6, RZ, 0x33, !PT ;  /* 0x00000006ff03a212 */ /* 0x000fca00078e33ff */
[----:B------:R-:W-:-:S04]  /*0270*/  IMAD R0, R5, R3, RZ ;  /* 0x0000000305007224 */ /* 0x000fc800078e02ff */
[----:B------:R-:W-:Y:S01]  /*0280*/  IMAD.MOV.U32 R3, RZ, RZ, R0 ;  /* 0x000000ffff037224 */ /* 0x000fe200078e0000 */
[----:B------:R-:W-:-:S07]  /*0290*/  IADD3 R2, PT, PT, R7, R0, RZ ;  /* 0x0000000007027210 */ /* 0x000fce0007ffe0ff */
.L_x_13:
[----:B------:R-:W-:Y:S01]  /*02a0*/  SHF.L.U32 R5, R3, 0x1, RZ ;  /* 0x0000000103057819 */ /* 0x000fe200000006ff */
[----:B------:R-:W-:Y:S04]  /*02b0*/  BSSY B0, `(.L_x_6) ;  /* 0x000005e000007945 */ /* 0x000fe80003800000 */
[----:B---3--:R-:W-:-:S05]  /*02c0*/  VIADD R7, R5, 0x2 ;  /* 0x0000000205077836 */ /* 0x008fca0000000000 */
[----:B------:R-:W-:-:S13]  /*02d0*/  ISETP.GE.AND P0, PT, R7, R2, PT ;  /* 0x000000020700720c */ /* 0x000fda0003f06270 */
[----:B------:R-:W-:Y:S05]  /*02e0*/  @P0 BRA `(.L_x_7) ;  /* 0x0000000000c80947 */ /* 0x000fea0003800000 */
[----:B------:R-:W0:Y:S08]  /*02f0*/  LDC.64 R8, c[0x4][RZ] ;  /* 0x01000000ff087b82 */ /* 0x000e300000000a00 */
[----:B------:R-:W1:Y:S01]  /*0300*/  LDC.64 R10, c[0x0][0x388] ;  /* 0x0000e200ff0a7b82 */ /* 0x000e620000000a00 */
[----:B0-----:R-:W-:-:S04]  /*0310*/  IMAD.WIDE R8, R3, 0x4, R8 ;  /* 0x0000000403087825 */ /* 0x001fc800078e0208 */
[----:B------:R-:W-:Y:S02]  /*0320*/  IMAD.WIDE R12, R3, 0x4, R8 ;  /* 0x00000004030c7825 */ /* 0x000fe400078e0208 */
[----:B------:R-:W2:Y:S04]  /*0330*/  LDG.E.STRONG.SYS R9, desc[UR4][R8.64] ;  /* 0x0000000408097981 */ /* 0x000ea8000c1f5900 */
[----:B------:R-:W1:Y:S04]  /*0340*/  LDG.E.STRONG.SYS R15, desc[UR4][R12.64+0x4] ;  /* 0x000004040c0f7981 */ /* 0x000e68000c1f5900 */
[----:B------:R-:W3:Y:S01]  /*0350*/  LDG.E.STRONG.SYS R17, desc[UR4][R12.64+0x8] ;  /* 0x000008040c117981 */ /* 0x000ee2000c1f5900 */
[----:B-1----:R-:W-:-:S04]  /*0360*/  IMAD.WIDE R14, R15, 0x4, R10 ;  /* 0x000000040f0e7825 */ /* 0x002fc800078e020a */
[--C-:B---3--:R-:W-:Y:S02]  /*0370*/  IMAD.WIDE R16, R17, 0x4, R10.reuse ;  /* 0x0000000411107825 */ /* 0x108fe400078e020a */
[----:B------:R-:W3:Y:S02]  /*0380*/  LDG.E R14, desc[UR4][R14.64] ;  /* 0x000000040e0e7981 */ /* 0x000ee4000c1e1900 */
[----:B--2---:R-:W-:Y:S02]  /*0390*/  IMAD.WIDE R10, R9, 0x4, R10 ;  /* 0x00000004090a7825 */ /* 0x004fe400078e020a */
[----:B------:R-:W2:Y:S04]  /*03a0*/  LDG.E R16, desc[UR4][R16.64] ;  /* 0x0000000410107981 */ /* 0x000ea8000c1e1900 */
[----:B------:R-:W4:Y:S01]  /*03b0*/  LDG.E R10, desc[UR4][R10.64] ;  /* 0x000000040a0a7981 */ /* 0x000f22000c1e1900 */
[----:B------:R-:W-:Y:S01]  /*03c0*/  BSSY B1, `(.L_x_8) ;  /* 0x0000023000017945 */ /* 0x000fe20003800000 */
[----:B---3--:R-:W-:Y:S08]  /*03d0*/  F2I.TRUNC.NTZ R6, R14 ;  /* 0x0000000e00067305 */ /* 0x008ff0000020f100 */
[----:B--2---:R-:W0:Y:S08]  /*03e0*/  F2I.TRUNC.NTZ R19, R16 ;  /* 0x0000001000137305 */ /* 0x004e30000020f100 */
[----:B----4-:R-:W1:Y:S01]  /*03f0*/  F2I.TRUNC.NTZ R4, R10 ;  /* 0x0000000a00047305 */ /* 0x010e62000020f100 */
[----:B0-----:R-:W-:-:S04]  /*0400*/  VIMNMX R9, PT, PT, R6, R19, PT ;  /* 0x0000001306097248 */ /* 0x001fc80003fe0100 */
[----:B-1----:R-:W-:-:S13]  /*0410*/  ISETP.GE.AND P0, PT, R9, R4, PT ;  /* 0x000000040900720c */ /* 0x002fda0003f06270 */
[----:B------:R-:W-:Y:S05]  /*0420*/  @P0 BRA `(.L_x_9) ;  /* 0x0000000000700947 */ /* 0x000fea0003800000 */
[----:B------:R-:W-:-:S13]  /*0430*/  ISETP.GT.AND P0, PT, R6, R19, PT ;  /* 0x000000130600720c */ /* 0x000fda0003f04270 */
[----:B------:R-:W-:-:S04]  /*0440*/  @!P0 IADD3 R7, PT, PT, R5, 0x1, RZ ;  /* 0x0000000105078810 */ /* 0x000fc80007ffe0ff */
[----:B------:R-:W-:-:S13]  /*0450*/  ISETP.GT.AND P0, PT, R7, R0, PT ;  /* 0x000000000700720c */ /* 0x000fda0003f04270 */
[----:B------:R-:W-:Y:S05]  /*0460*/  @!P0 BRA `(.L_x_9) ;  /* 0x0000000000608947 */ /* 0x000fea0003800000 */
[----:B------:R-:W0:Y:S01]  /*0470*/  LDC.64 R4, c[0x4][RZ] ;  /* 0x01000000ff047b82 */ /* 0x000e220000000a00 */
[----:B------:R-:W-:-:S07]  /*0480*/  IMAD.MOV.U32 R13, RZ, RZ, R7 ;  /* 0x000000ffff0d7224 */ /* 0x000fce00078e0007 */
[----:B------:R-:W1:Y:S02]  /*0490*/  LDC.64 R8, c[0x0][0x388] ;  /* 0x0000e200ff087b82 */ /* 0x000e640000000a00 */
.L_x_10:
[C---:B---3--:R-:W-:Y:S01]  /*04a0*/  IADD3 R6, PT, PT, R13.reuse, -0x1, RZ ;  /* 0xffffffff0d067810 */ /* 0x048fe20007ffe0ff */
[----:B0-----:R-:W-:-:S03]  /*04b0*/  IMAD.WIDE R10, R13, 0x4, R4 ;  /* 0x000000040d0a7825 */ /* 0x001fc600078e0204 */
[----:B------:R-:W-:-:S04]  /*04c0*/  LEA.HI R6, R6, R6, RZ, 0x1 ;  /* 0x0000000606067211 */ /* 0x000fc800078f08ff */
[----:B------:R-:W-:-:S05]  /*04d0*/  SHF.R.S32.HI R19, RZ, 0x1, R6 ;  /* 0x00000001ff137819 */ /* 0x000fca0000011406 */
        /* <DEDUP_REMOVED lines=12> */
[----:B------:R-:W-:Y:S01]  /*05a0*/  ISETP.GT.AND P0, PT, R19, R0, PT ;  /* 0x000000001300720c */ /* 0x000fe20003f04270 */
[----:B------:R-:W-:Y:S02]  /*05b0*/  IMAD.MOV.U32 R13, RZ, RZ, R19 ;  /* 0x000000ffff0d7224 */ /* 0x000fe400078e0013 */
[----:B---3--:R3:W-:Y:S04]  /*05c0*/  STG.E.STRONG.SYS desc[UR4][R10.64], R17 ;  /* 0x000000110a007986 */ /* 0x0087e8000c115904 */
[----:B--2---:R3:W-:Y:S06]  /*05d0*/  STG.E.STRONG.SYS desc[UR4][R6.64], R15 ;  /* 0x0000000f06007986 */ /* 0x0047ec000c115904 */
[----:B------:R-:W-:Y:S05]  /*05e0*/  @P0 BRA `(.L_x_10) ;  /* 0xfffffffc00ac0947 */ /* 0x000fea000383ffff */
.L_x_9:
[----:B------:R-:W-:Y:S05]  /*05f0*/  BSYNC B1 ;  /* 0x0000000000017941 */ /* 0x000fea0003800000 */
.L_x_8:
[----:B------:R-:W-:Y:S05]  /*0600*/  BRA `(.L_x_11) ;  /* 0x0000000000a07947 */ /* 0x000fea0003800000 */
.L_x_7:
[----:B------:R-:W-:-:S04]  /*0610*/  IADD3 R15, PT, PT, R5, 0x1, RZ ;  /* 0x00000001050f7810 */ /* 0x000fc80007ffe0ff */
[----:B------:R-:W-:-:S13]  /*0620*/  ISETP.GE.AND P0, PT, R15, R2, PT ;  /* 0x000000020f00720c */ /* 0x000fda0003f06270 */
[----:B------:R-:W-:Y:S05]  /*0630*/  @P0 BRA `(.L_x_11) ;  /* 0x0000000000940947 */ /* 0x000fea0003800000 */
[----:B------:R-:W0:Y:S08]  /*0640*/  LDC.64 R6, c[0x4][RZ] ;  /* 0x01000000ff067b82 */ /* 0x000e300000000a00 */
[----:B------:R-:W1:Y:S01]  /*0650*/  LDC.64 R8, c[0x0][0x388] ;  /* 0x0000e200ff087b82 */ /* 0x000e620000000a00 */
[----:B0-----:R-:W-:-:S05]  /*0660*/  IMAD.WIDE R10, R3, 0x4, R6 ;  /* 0x00000004030a7825 */ /* 0x001fca00078e0206 */
[----:B------:R-:W1:Y:S01]  /*0670*/  LDG.E.STRONG.SYS R7, desc[UR4][R10.64] ;  /* 0x000000040a077981 */ /* 0x000e62000c1f5900 */
[----:B------:R-:W-:-:S06]  /*0680*/  IMAD.WIDE R12, R3, 0x4, R10 ;  /* 0x00000004030c7825 */ /* 0x000fcc00078e020a */
[----:B------:R-:W2:Y:S01]  /*0690*/  LDG.E.STRONG.SYS R13, desc[UR4][R12.64+0x4] ;  /* 0x000004040c0d7981 */ /* 0x000ea2000c1f5900 */
[----:B-1----:R-:W-:-:S06]  /*06a0*/  IMAD.WIDE R6, R7, 0x4, R8 ;  /* 0x0000000407067825 */ /* 0x002fcc00078e0208 */
[----:B------:R-:W3:Y:S01]  /*06b0*/  LDG.E R6, desc[UR4][R6.64] ;  /* 0x0000000406067981 */ /* 0x000ee2000c1e1900 */
[----:B--2---:R-:W-:-:S06]  /*06c0*/  IMAD.WIDE R8, R13, 0x4, R8 ;  /* 0x000000040d087825 */ /* 0x004fcc00078e0208 */
[----:B------:R-:W3:Y:S01]  /*06d0*/  LDG.E R9, desc[UR4][R8.64] ;  /* 0x0000000408097981 */ /* 0x000ee2000c1e1900 */
[----:B------:R-:W-:-:S04]  /*06e0*/  ISETP.GE.AND P0, PT, R5, R0, PT ;  /* 0x000000000500720c */ /* 0x000fc80003f06270 */
[----:B---3--:R-:W-:-:S13]  /*06f0*/  FSETP.LEU.OR P0, PT, R6, R9, !P0 ;  /* 0x000000090600720b */ /* 0x008fda000470b400 */
[----:B------:R-:W-:Y:S05]  /*0700*/  @P0 BRA `(.L_x_11) ;  /* 0x0000000000600947 */ /* 0x000fea0003800000 */
[----:B------:R-:W0:Y:S01]  /*0710*/  LDC.64 R4, c[0x4][RZ] ;  /* 0x01000000ff047b82 */ /* 0x000e220000000a00 */
[----:B------:R-:W-:-:S07]  /*0720*/  IMAD.MOV.U32 R13, RZ, RZ, R15 ;  /* 0x000000ffff0d7224 */ /* 0x000fce00078e000f */
[----:B------:R-:W1:Y:S02]  /*0730*/  LDC.64 R6, c[0x0][0x388] ;  /* 0x0000e200ff067b82 */ /* 0x000e640000000a00 */
.L_x_12:
        /* <DEDUP_REMOVED lines=21> */
.L_x_11:
[----:B------:R-:W-:Y:S05]  /*0890*/  BSYNC B0 ;  /* 0x0000000000007941 */ /* 0x000fea0003800000 */
.L_x_6:
[----:B------:R-:W-:-:S04]  /*08a0*/  IADD3 R3, PT, PT, R3, 0x1, RZ ;  /* 0x0000000103037810 */ /* 0x000fc80007ffe0ff */
[----:B------:R-:W-:-:S13]  /*08b0*/  ISETP.GE.AND P0, PT, R3, R2, PT ;  /* 0x000000020300720c */ /* 0x000fda0003f06270 */
[----:B------:R-:W-:Y:S05]  /*08c0*/  @!P0 BRA `(.L_x_13) ;  /* 0xfffffff800748947 */ /* 0x000fea000383ffff */
[----:B------:R-:W-:Y:S05]  /*08d0*/  EXIT ;  /* 0x000000000000794d */ /* 0x000fea0003800000 */
.L_x_14:
        /* <DEDUP_REMOVED lines=10> */
.L_x_54:


//--------------------- .text._Z13A_star_expandPiS_PfS_PVfS_S_S_S_iiiS_S_S0_S_S_ --------------------------
	.section	.text._Z13A_star_expandPiS_PfS_PVfS_S_S_S_iiiS_S_S0_S_S_,"ax",@progbits
	.align	128
        .global         _Z13A_star_expandPiS_PfS_PVfS_S_S_S_iiiS_S_S0_S_S_
        .type           _Z13A_star_expandPiS_PfS_PVfS_S_S_S_iiiS_S_S0_S_S_,@function
        .size           _Z13A_star_expandPiS_PfS_PVfS_S_S_S_iiiS_S_S0_S_S_,(.L_x_51 - _Z13A_star_expandPiS_PfS_PVfS_S_S_S_iiiS_S_S0_S_S_)
        .other          _Z13A_star_expandPiS_PfS_PVfS_S_S_S_iiiS_S_S0_S_S_,@"STO_CUDA_ENTRY STV_DEFAULT"
_Z13A_star_expandPiS_PfS_PVfS_S_S_S_iiiS_S_S0_S_S_:
.text._Z13A_star_expandPiS_PfS_PVfS_S_S_S_iiiS_S_S0_S_S_:
[----:B------:R-:W-:Y:S08]  /*0000*/  LDC R1, c[0x0][0x37c] ;  /* 0x0000df00ff017b82 */ /* 0x000ff00000000800 */
[----:B------:R-:W0:Y:S01]  /*0010*/  LDC.64 R2, c[0x0][0x3b0] ;  /* 0x0000ec00ff027b82 */ /* 0x000e220000000a00 */
[----:B------:R-:W0:Y:S02]  /*0020*/  LDCU.64 UR6, c[0x0][0x358] ;  /* 0x00006b00ff0677ac */ /* 0x000e240008000a00 */
[----:B0-----:R-:W2:Y:S05]  /*0030*/  LDG.E R2, desc[UR6][R2.64] ;  /* 0x0000000602027981 */ /* 0x001eaa000c1e1900 */
[----:B------:R-:W0:Y:S01]  /*0040*/  S2UR UR4, SR_CTAID.X ;  /* 0x00000000000479c3 */ /* 0x000e220000002500 */
[----:B------:R-:W0:Y:S07]  /*0050*/  S2R R0, SR_TID.X ;  /* 0x0000000000007919 */ /* 0x000e2e0000002100 */
[----:B------:R-:W0:Y:S02]  /*0060*/  LDC R7, c[0x0][0x360] ;  /* 0x0000d800ff077b82 */ /* 0x000e240000000800 */
[----:B0-----:R-:W-:-:S05]  /*0070*/  IMAD R7, R7, UR4, R0 ;  /* 0x0000000407077c24 */ /* 0x001fca000f8e0200 */
[----:B--2---:R-:W-:-:S13]  /*0080*/  ISETP.GE.AND P0, PT, R7, R2, PT ;  /* 0x000000020700720c */ /* 0x004fda0003f06270 */
[----:B------:R-:W-:Y:S05]  /*0090*/  @P0 EXIT ;  /* 0x000000000000094d */ /* 0x000fea0003800000 */
[----:B------:R-:W0:Y:S01]  /*00a0*/  LDC.64 R4, c[0x0][0x3a8] ;  /* 0x0000ea00ff047b82 */ /* 0x000e220000000a00 */
[----:B------:R-:W1:Y:S01]  /*00b0*/  LDCU UR4, c[0x0][0x3c8] ;  /* 0x00007900ff0477ac */ /* 0x000e620008000800 */
[----:B0-----:R-:W-:-:S06]  /*00c0*/  IMAD.WIDE R4, R7, 0x4, R4 ;  /* 0x0000000407047825 */ /* 0x001fcc00078e0204 */
[----:B------:R-:W0:Y:S01]  /*00d0*/  LDC.64 R6, c[0x0][0x380] ;  /* 0x0000e000ff067b82 */ /* 0x000e220000000a00 */
[----:B------:R-:W2:Y:S01]  /*00e0*/  LDG.E R27, desc[UR6][R4.64] ;  /* 0x00000006041b7981 */ /* 0x000ea2000c1e1900 */
[----:B------:R-:W3:Y:S01]  /*00f0*/  LDCU UR5, c[0x0][0x3cc] ;  /* 0x00007980ff0577ac */ /* 0x000ee20008000800 */
[----:B-1----:R-:W-:Y:S01]  /*0100*/  UIADD3 UR4, UPT, UPT, UR4, -0x1, URZ ;  /* 0xffffffff04047890 */ /* 0x002fe2000fffe0ff */
[----:B---3--:R-:W-:-:S05]  /*0110*/  IMAD.U32 R3, RZ, RZ, UR5 ;  /* 0x00000005ff037e24 */ /* 0x008fca000f8e00ff */
[C---:B--2---:R-:W-:Y:S01]  /*0120*/  ISETP.NE.AND P0, PT, R27.reuse, UR4, PT ;  /* 0x000000041b007c0c */ /* 0x044fe2000bf05270 */
[----:B0-----:R-:W-:-:S05]  /*0130*/  IMAD.WIDE R6, R27, 0x4, R6 ;  /* 0x000000041b067825 */ /* 0x001fca00078e0206 */
[----:B------:R-:W2:Y:S07]  /*0140*/  LDG.E R2, desc[UR6][R6.64] ;  /* 0x0000000606027981 */ /* 0x000eae000c1e1900 */
[----:B------:R-:W2:Y:S02]  /*0150*/  @P0 LDG.E R3, desc[UR6][R6.64+0x4] ;  /* 0x0000040606030981 */ /* 0x000ea4000c1e1900 */
[----:B--2---:R-:W-:-:S13]  /*0160*/  ISETP.GE.AND P0, PT, R2, R3, PT ;  /* 0x000000030200720c */ /* 0x004fda0003f06270 */
[----:B------:R-:W-:Y:S05]  /*0170*/  @P0 EXIT ;  /* 0x000000000000094d */ /* 0x000fea0003800000 */
[----:B------:R-:W0:Y:S08]  /*0180*/  LDC.64 R4, c[0x0][0x3e8] ;  /* 0x0000fa00ff047b82 */ /* 0x000e300000000a00 */
[----:B------:R-:W1:Y:S08]  /*0190*/  LDC.64 R6, c[0x0][0x3f8] ;  /* 0x0000fe00ff067b82 */ /* 0x000e700000000a00 */
[----:B------:R-:W2:Y:S08]  /*01a0*/  LDC.64 R8, c[0x0][0x3f0] ;  /* 0x0000fc00ff087b82 */ /* 0x000eb00000000a00 */
[----:B------:R-:W3:Y:S01]  /*01b0*/  LDC.64 R10, c[0x0][0x3a0] ;  /* 0x0000e800ff0a7b82 */ /* 0x000ee20000000a00 */
[----:B0-----:R-:W-:-:S04]  /*01c0*/  IMAD.WIDE R4, R27, 0x4, R4 ;  /* 0x000000041b047825 */ /* 0x001fc800078e0204 */
[----:B-1----:R-:W-:-:S04]  /*01d0*/  IMAD.WIDE R6, R27, 0x4, R6 ;  /* 0x000000041b067825 */ /* 0x002fc800078e0206 */
[----:B--2---:R-:W-:-:S04]  /*01e0*/  IMAD.WIDE R8, R27, 0x4, R8 ;  /* 0x000000041b087825 */ /* 0x004fc800078e0208 */
[----:B---3--:R-:W-:-:S07]  /*01f0*/  IMAD.WIDE R10, R27, 0x4, R10 ;  /* 0x000000041b0a7825 */ /* 0x008fce00078e020a */
.L_x_24:
[----:B0-2---:R-:W0:Y:S02]  /*0200*/  LDC.64 R12, c[0x0][0x388] ;  /* 0x0000e200ff0c7b82 */ /* 0x005e240000000a00 */
[----:B0-----:R-:W-:-:S05]  /*0210*/  IMAD.WIDE R12, R2, 0x4, R12 ;  /* 0x00000004020c7825 */ /* 0x001fca00078e020c */
[----:B------:R-:W2:Y:S01]  /*0220*/  LDG.E R0, desc[UR6][R12.64] ;  /* 0x000000060c007981 */ /* 0x000ea2000c1e1900 */
[----:B------:R-:W-:-:S05]  /*0230*/  VIADD R2, R2, 0x1 ;  /* 0x0000000102027836 */ /* 0x000fca0000000000 */
[----:B------:R-:W-:Y:S02]  /*0240*/  ISETP.NE.AND P2, PT, R2, R3, PT ;  /* 0x000000030200720c */ /* 0x000fe40003f45270 */
[----:B--2---:R-:W-:-:S13]  /*0250*/  ISETP.GE.AND P0, PT, R0, RZ, PT ;  /* 0x000000ff0000720c */ /* 0x004fda0003f06270 */
[----:B-----5:R-:W-:Y:S05]  /*0260*/  @!P0 BRA `(.L_x_15) ;  /* 0x0000000400d88947 */ /* 0x020fea0003800000 */
[----:B------:R-:W0:Y:S08]  /*0270*/  LDC.64 R14, c[0x0][0x3b8] ;  /* 0x0000ee00ff0e7b82 */ /* 0x000e300000000a00 */
[----:B------:R-:W1:Y:S08]  /*0280*/  LDC.64 R16, c[0x0][0x3a0] ;  /* 0x0000e800ff107b82 */ /* 0x000e700000000a00 */
[----:B------:R-:W2:Y:S01]  /*0290*/  LDC.64 R12, c[0x0][0x390] ;  /* 0x0000e400ff0c7b82 */ /* 0x000ea20000000a00 */
[----:B0-----:R-:W-:-:S04]  /*02a0*/  IMAD.WIDE.U32 R14, R0, 0x4, R14 ;  /* 0x00000004000e7825 */ /* 0x001fc800078e000e */
[----:B-1----:R-:W-:-:S07]  /*02b0*/  IMAD.WIDE.U32 R16, R0, 0x4, R16 ;  /* 0x0000000400107825 */ /* 0x002fce00078e0010 */
.L_x_23:
[----:B0-----:R-:W-:Y:S02]  /*02c0*/  HFMA2 R18, -RZ, RZ, 0, 0 ;  /* 0x00000000ff127431 */ /* 0x001fe400000001ff */
[----:B------:R-:W-:Y:S01]  /*02d0*/  IMAD.MOV.U32 R19, RZ, RZ, 0x1 ;  /* 0x00000001ff137424 */ /* 0x000fe200078e00ff */
[----:B------:R-:W-:Y:S05]  /*02e0*/  YIELD ;  /* 0x0000000000007946 */ /* 0x000fea0003800000 */
[----:B------:R-:W3:Y:S02]  /*02f0*/  ATOMG.E.CAS.STRONG.GPU PT, R18, [R14], R18, R19 ;  /* 0x000000120e1273a9 */ /* 0x000ee400001ee113 */
[----:B---3--:R-:W-:-:S02]  /*0300*/  ISETP.NE.AND P0, PT, R18, RZ, PT ;  /* 0x000000ff1200720c */ /* 0x008fc40003f05270 */
[----:B------:R-:W-:-:S11]  /*0310*/  ISETP.NE.AND P3, PT, R18, RZ, PT ;  /* 0x000000ff1200720c */ /* 0x000fd60003f65270 */
[----:B-----5:R-:W-:Y:S05]  /*0320*/  @P0 BRA `(.L_x_16) ;  /* 0x00000004009c0947 */ /* 0x020fea0003800000 */
[----:B------:R-:W3:Y:S01]  /*0330*/  LDG.E R18, desc[UR6][R4.64] ;  /* 0x0000000604127981 */ /* 0x000ee2000c1e1900 */
[----:B------:R-:W-:Y:S01]  /*0340*/  IMAD.MOV.U32 R20, RZ, RZ, 0x3e4ccccd ;  /* 0x3e4ccccdff147424 */ /* 0x000fe200078e00ff */
[----:B------:R-:W-:Y:S01]  /*0350*/  BSSY.RECONVERGENT B1, `(.L_x_17) ;  /* 0x000000c000017945 */ /* 0x000fe20003800200 */
[----:B------:R-:W-:-:S04]  /*0360*/  IMAD.MOV.U32 R19, RZ, RZ, 0x40a00000 ;  /* 0x40a00000ff137424 */ /* 0x000fc800078e00ff */
[----:B------:R-:W-:-:S04]  /*0370*/  FFMA R19, R20, -R19, 1 ;  /* 0x3f80000014137423 */ /* 0x000fc80000000813 */
[----:B------:R-:W-:Y:S01]  /*0380*/  FFMA R19, R19, R20, 0.20000000298023223877 ;  /* 0x3e4ccccd13137423 */ /* 0x000fe20000000014 */
[----:B---3--:R-:W0:Y:S03]  /*0390*/  FCHK P0, R18, 5 ;  /* 0x40a0000012007902 */ /* 0x008e260000000000 */
[----:B------:R-:W-:-:S04]  /*03a0*/  FFMA R22, R18, R19, RZ ;  /* 0x0000001312167223 */ /* 0x000fc800000000ff */
[----:B------:R-:W-:-:S04]  /*03b0*/  FFMA R20, R22, -5, R18 ;  /* 0xc0a0000016147823 */ /* 0x000fc80000000012 */
[----:B------:R-:W-:Y:S01]  /*03c0*/  FFMA R22, R19, R20, R22 ;  /* 0x0000001413167223 */ /* 0x000fe20000000016 */
[----:B0-----:R-:W-:Y:S06]  /*03d0*/  @!P0 BRA `(.L_x_18) ;  /* 0x00000000000c8947 */ /* 0x001fec0003800000 */
[----:B------:R-:W-:-:S07]  /*03e0*/  MOV R20, 0x400 ;  /* 0x0000040000147802 */ /* 0x000fce0000000f00 */
[----:B--2---:R-:W-:Y:S05]  /*03f0*/  CALL.REL.NOINC `($__internal_1_$__cuda_sm3x_div_rn_noftz_f32_slowpath) ;  /* 0x0000000800187944 */ /* 0x004fea0003c00000 */
[----:B------:R-:W-:-:S07]  /*0400*/  IMAD.MOV.U32 R22, RZ, RZ, R18 ;  /* 0x000000ffff167224 */ /* 0x000fce00078e0012 */
.L_x_18:
[----:B------:R-:W-:Y:S05]  /*0410*/  BSYNC.RECONVERGENT B1 ;  /* 0x0000000000017941 */ /* 0x000fea0003800200 */
.L_x_17:
[----:B------:R-:W3:Y:S04]  /*0420*/  LDG.E R20, desc[UR6][R8.64] ;  /* 0x0000000608147981 */ /* 0x000ee8000c1e1900 */
[----:B------:R-:W4:Y:S01]  /*0430*/  LDG.E R23, desc[UR6][R6.64] ;  /* 0x0000000606177981 */ /* 0x000f22000c1e1900 */
[----:B------:R-:W-:Y:S01]  /*0440*/  UMOV UR4, 0x33333333 ;  /* 0x3333333300047882 */ /* 0x000fe20000000000 */
[----:B------:R-:W-:Y:S01]  /*0450*/  UMOV UR5, 0x3fd33333 ;  /* 0x3fd3333300057882 */ /* 0x000fe20000000000 */
[----:B------:R-:W-:Y:S01]  /*0460*/  BSSY.RECONVERGENT B0, `(.L_x_19) ;  /* 0x000002e000007945 */ /* 0x000fe20003800200 */
[----:B---3--:R-:W-:-:S04]  /*0470*/  IABS R21, R20 ;  /* 0x0000001400157213 */ /* 0x008fc80000000000 */
[----:B------:R-:W0:Y:S01]  /*0480*/  I2F.RP R24, R21 ;  /* 0x0000001500187306 */ /* 0x000e220000209400 */
[----:B----4-:R-:W-:-:S04]  /*0490*/  LOP3.LUT R25, R23, R20, RZ, 0x3c, !PT ;  /* 0x0000001417197212 */ /* 0x010fc800078e3cff */
[----:B------:R-:W-:Y:S02]  /*04a0*/  ISETP.GE.AND P0, PT, R25, RZ, PT ;  /* 0x000000ff1900720c */ /* 0x000fe40003f06270 */
[----:B------:R-:W-:Y:S01]  /*04b0*/  IABS R25, R20 ;  /* 0x0000001400197213 */ /* 0x000fe20000000000 */
[----:B0-----:R-:W0:Y:S02]  /*04c0*/  MUFU.RCP R24, R24 ;  /* 0x0000001800187308 */ /* 0x001e240000001000 */
[----:B0-----:R-:W-:-:S06]  /*04d0*/  IADD3 R18, PT, PT, R24, 0xffffffe, RZ ;  /* 0x0ffffffe18127810 */ /* 0x001fcc0007ffe0ff */
[----:B------:R0:W1:Y:S02]  /*04e0*/  F2I.FTZ.U32.TRUNC.NTZ R19, R18 ;  /* 0x0000001200137305 */ /* 0x000064000021f000 */
[----:B0-----:R-:W-:Y:S02]  /*04f0*/  IMAD.MOV.U32 R18, RZ, RZ, RZ ;  /* 0x000000ffff127224 */ /* 0x001fe400078e00ff */
[----:B-1----:R-:W-:-:S04]  /*0500*/  IMAD.MOV R26, RZ, RZ, -R19 ;  /* 0x000000ffff1a7224 */ /* 0x002fc800078e0a13 */
[----:B------:R-:W-:-:S04]  /*0510*/  IMAD R29, R26, R21, RZ ;  /* 0x000000151a1d7224 */ /* 0x000fc800078e02ff */
[----:B------:R-:W-:Y:S01]  /*0520*/  IMAD.HI.U32 R19, R19, R29, R18 ;  /* 0x0000001d13137227 */ /* 0x000fe200078e0012 */
[----:B------:R-:W-:-:S03]  /*0530*/  IABS R18, R23 ;  /* 0x0000001700127213 */ /* 0x000fc60000000000 */
[----:B------:R-:W-:Y:S02]  /*0540*/  IMAD.MOV R23, RZ, RZ, -R25 ;  /* 0x000000ffff177224 */ /* 0x000fe400078e0a19 */
[----:B------:R-:W-:-:S04]  /*0550*/  IMAD.HI.U32 R19, R19, R18, RZ ;  /* 0x0000001213137227 */ /* 0x000fc800078e00ff */
[----:B------:R-:W-:Y:S02]  /*0560*/  IMAD R18, R19, R23, R18 ;  /* 0x0000001713127224 */ /* 0x000fe400078e0212 */
[----:B------:R-:W-:Y:S03]  /*0570*/  F2F.F64.F32 R22, R22 ;  /* 0x0000001600167310 */ /* 0x000fe60000201800 */
[----:B------:R-:W-:-:S13]  /*0580*/  ISETP.GT.U32.AND P4, PT, R21, R18, PT ;  /* 0x000000121500720c */ /* 0x000fda0003f84070 */
[-C--:B------:R-:W-:Y:S01]  /*0590*/  @!P4 IADD3 R18, PT, PT, R18, -R21.reuse, RZ ;  /* 0x800000151212c210 */ /* 0x080fe20007ffe0ff */
[----:B------:R-:W-:Y:S01]  /*05a0*/  @!P4 VIADD R19, R19, 0x1 ;  /* 0x000000011313c836 */ /* 0x000fe20000000000 */
[----:B------:R-:W-:Y:S02]  /*05b0*/  ISETP.NE.AND P4, PT, R20, RZ, PT ;  /* 0x000000ff1400720c */ /* 0x000fe40003f85270 */
[----:B------:R-:W-:-:S13]  /*05c0*/  ISETP.GE.U32.AND P1, PT, R18, R21, PT ;  /* 0x000000151200720c */ /* 0x000fda0003f26070 */
[----:B------:R-:W-:-:S04]  /*05d0*/  @P1 VIADD R19, R19, 0x1 ;  /* 0x0000000113131836 */ /* 0x000fc80000000000 */
[----:B------:R-:W-:-:S05]  /*05e0*/  IMAD.MOV.U32 R26, RZ, RZ, R19 ;  /* 0x000000ffff1a7224 */ /* 0x000fca00078e0013 */
[----:B------:R-:W-:Y:S02]  /*05f0*/  @!P0 IADD3 R26, PT, PT, -R26, RZ, RZ ;  /* 0x000000ff1a1a8210 */ /* 0x000fe40007ffe1ff */
[----:B------:R-:W-:-:S04]  /*0600*/  @!P4 LOP3.LUT R26, RZ, R20, RZ, 0x33, !PT ;  /* 0x00000014ff1ac212 */ /* 0x000fc800078e33ff */
[----:B------:R-:W0:Y:S02]  /*0610*/  I2F.F64 R18, R26 ;  /* 0x0000001a00127312 */ /* 0x000e240000201c00 */
[----:B0-----:R-:W-:Y:S01]  /*0620*/  DMUL R18, R18, UR4 ;  /* 0x0000000412127c28 */ /* 0x001fe20008000000 */
[----:B------:R-:W-:Y:S01]  /*0630*/  UMOV UR4, 0x66666666 ;  /* 0x6666666600047882 */ /* 0x000fe20000000000 */
[----:B------:R-:W-:-:S06]  /*0640*/  UMOV UR5, 0x3fe66666 ;  /* 0x3fe6666600057882 */ /* 0x000fcc0000000000 */
[----:B------:R-:W-:-:S08]  /*0650*/  DFMA R18, R22, UR4, R18 ;  /* 0x0000000416127c2b */ /* 0x000fd00008000012 */
[----:B------:R-:W-:-:S06]  /*0660*/  DADD R18, RZ, R18 ;  /* 0x00000000ff127229 */ /* 0x000fcc0000000012 */
[----:B------:R-:W0:Y:S04]  /*0670*/  MUFU.RCP64H R25, R19 ;  /* 0x0000001300197308 */ /* 0x000e280000001800 */
[----:B------:R-:W-:-:S05]  /*0680*/  VIADD R24, R19, 0x300402 ;  /* 0x0030040213187836 */ /* 0x000fca0000000000 */
[----:B------:R-:W-:Y:S01]  /*0690*/  FSETP.GEU.AND P0, PT, |R24|, 5.8789094863358348022e-39, PT ;  /* 0x004004021800780b */ /* 0x000fe20003f0e200 */
[----:B0-----:R-:W-:-:S08]  /*06a0*/  DFMA R20, -R18, R24, 1 ;  /* 0x3ff000001214742b */ /* 0x001fd00000000118 */
[----:B------:R-:W-:-:S08]  /*06b0*/  DFMA R20, R20, R20, R20 ;  /* 0x000000141414722b */ /* 0x000fd00000000014 */
[----:B------:R-:W-:-:S08]  /*06c0*/  DFMA R20, R24, R20, R24 ;  /* 0x000000141814722b */ /* 0x000fd00000000018 */
[----:B------:R-:W-:-:S08]  /*06d0*/  DFMA R22, -R18, R20, 1 ;  /* 0x3ff000001216742b */ /* 0x000fd00000000114 */
[----:B------:R-:W-:Y:S01]  /*06e0*/  DFMA R20, R20, R22, R20 ;  /* 0x000000161414722b */ /* 0x000fe20000000014 */
[----:B------:R-:W-:Y:S10]  /*06f0*/  @P0 BRA `(.L_x_20) ;  /* 0x0000000000100947 */ /* 0x000ff40003800000 */
[----:B------:R-:W-:Y:S02]  /*0700*/  LOP3.LUT R22, R19, 0x7fffffff, RZ, 0xc0, !PT ;  /* 0x7fffffff13167812 */ /* 0x000fe400078ec0ff */
[----:B------:R-:W-:-:S03]  /*0710*/  MOV R26, 0x740 ;  /* 0x00000740001a7802 */ /* 0x000fc60000000f00 */
[----:B------:R-:W-:-:S07]  /*0720*/  VIADD R22, R22, 0xfff00000 ;  /* 0xfff0000016167836 */ /* 0x000fce0000000000 */
[----:B--2---:R-:W-:Y:S05]  /*0730*/  CALL.REL.NOINC `($__internal_0_$__cuda_sm20_dblrcp_rn_slowpath_v3) ;  /* 0x0000000000ac7944 */ /* 0x004fea0003c00000 */
.L_x_20:
[----:B------:R-:W-:Y:S05]  /*0740*/  BSYNC.RECONVERGENT B0 ;  /* 0x0000000000007941 */ /* 0x000fea0003800200 */
.L_x_19:
[--C-:B--2---:R-:W-:Y:S01]  /*0750*/  IMAD.WIDE R24, R27, 0x4, R12.reuse ;  /* 0x000000041b187825 */ /* 0x104fe200078e020c */
[----:B------:R-:W2:Y:S04]  /*0760*/  LDG.E.STRONG.SYS R22, desc[UR6][R16.64] ;  /* 0x0000000610167981 */ /* 0x000ea8000c1f5900 */
[----:B------:R-:W3:Y:S01]  /*0770*/  LDG.E R23, desc[UR6][R24.64] ;  /* 0x0000000618177981 */ /* 0x000ee2000c1e1900 */
[----:B------:R-:W-:-:S03]  /*0780*/  IMAD.WIDE.U32 R18, R0, 0x4, R12 ;  /* 0x0000000400127825 */ /* 0x000fc600078e000c */
[----:B------:R-:W3:Y:S04]  /*0790*/  LDG.E.STRONG.SYS R26, desc[UR6][R10.64] ;  /* 0x000000060a1a7981 */ /* 0x000ee8000c1f5900 */
[----:B------:R-:W4:Y:S01]  /*07a0*/  LDG.E R18, desc[UR6][R18.64] ;  /* 0x0000000612127981 */ /* 0x000f22000c1e1900 */
[----:B------:R-:W0:Y:S01]  /*07b0*/  F2F.F32.F64 R21, R20 ;  /* 0x0000001400157310 */ /* 0x000e220000301000 */
[----:B------:R-:W-:Y:S01]  /*07c0*/  BSSY.RECONVERGENT B0, `(.L_x_21) ;  /* 0x000001a000007945 */ /* 0x000fe20003800200 */
[----:B---3--:R-:W-:-:S04]  /*07d0*/  FADD R26, R26, -R23 ;  /* 0x800000171a1a7221 */ /* 0x008fc80000000000 */
[----:B0-----:R-:W-:-:S04]  /*07e0*/  FADD R29, R21, R26 ;  /* 0x0000001a151d7221 */ /* 0x001fc80000000000 */
[----:B----4-:R-:W-:-:S05]  /*07f0*/  FADD R29, R29, R18 ;  /* 0x000000121d1d7221 */ /* 0x010fca0000000000 */
[----:B--2---:R-:W-:-:S13]  /*0800*/  FSETP.GT.AND P0, PT, R22, R29, PT ;  /* 0x0000001d1600720b */ /* 0x004fda0003f04000 */
[----:B------:R-:W-:Y:S05]  /*0810*/  @!P0 BRA `(.L_x_22) ;  /* 0x0000000000508947 */ /* 0x000fea0003800000 */
[----:B------:R-:W2:Y:S02]  /*0820*/  LDG.E.STRONG.SYS R20, desc[UR6][R10.64] ;  /* 0x000000060a147981 */ /* 0x000ea4000c1f5900 */
[----:B--2---:R-:W-:-:S04]  /*0830*/  FADD R20, -R23, R20 ;  /* 0x0000001417147221 */ /* 0x004fc80000000100 */
[----:B------:R-:W-:-:S04]  /*0840*/  FADD R19, R21, R20 ;  /* 0x0000001415137221 */ /* 0x000fc80000000000 */
[----:B------:R-:W-:-:S05]  /*0850*/  FADD R19, R18, R19 ;  /* 0x0000001312137221 */ /* 0x000fca0000000000 */
[----:B------:R0:W-:Y:S01]  /*0860*/  STG.E.STRONG.SYS desc[UR6][R16.64], R19 ;  /* 0x0000001310007986 */ /* 0x0001e2000c115906 */
[----:B------:R-:W-:Y:S06]  /*0870*/  MEMBAR.SC.GPU ;  /* 0x0000000000007992 */ /* 0x000fec0000002000 */
[----:B------:R-:W-:-:S00]  /*0880*/  ERRBAR ;  /* 0x00000000000079ab */ /* 0x000fc00000000000 */
[----:B------:R-:W-:Y:S06]  /*0890*/  CGAERRBAR ;  /* 0x00000000000075ab */ /* 0x000fec0000000000 */
[----:B------:R-:W-:Y:S02]  /*08a0*/  CCTL.IVALL ;  /* 0x00000000ff00798f */ /* 0x000fe40002000000 */
[----:B0-----:R-:W0:Y:S08]  /*08b0*/  LDC.64 R18, c[0x0][0x398] ;  /* 0x0000e600ff127b82 */ /* 0x001e300000000a00 */
[----:B------:R-:W1:Y:S01]  /*08c0*/  LDC.64 R20, c[0x0][0x3c0] ;  /* 0x0000f000ff147b82 */ /* 0x000e620000000a00 */
[----:B0-----:R-:W-:-:S05]  /*08d0*/  IMAD.WIDE.U32 R18, R0, 0x4, R18 ;  /* 0x0000000400127825 */ /* 0x001fca00078e0012 */
[----:B------:R0:W-:Y:S01]  /*08e0*/  STG.E desc[UR6][R18.64], R27 ;  /* 0x0000001b12007986 */ /* 0x0001e2000c101906 */
[----:B-1----:R-:W-:-:S06]  /*08f0*/  IMAD.WIDE.U32 R20, R0, 0x4, R20 ;  /* 0x0000000400147825 */ /* 0x002fcc00078e0014 */
[----:B------:R-:W2:Y:S02]  /*0900*/  LDG.E R20, desc[UR6][R20.64] ;  /* 0x0000000614147981 */ /* 0x000ea4000c1e1900 */
[----:B--2---:R-:W-:-:S13]  /*0910*/  ISETP.NE.AND P0, PT, R20, -0x1, PT ;  /* 0xffffffff1400780c */ /* 0x004fda0003f05270 */
[----:B------:R-:W1:Y:S01]  /*0920*/  @!P0 LDC.64 R22, c[0x0][0x3d8] ;  /* 0x0000f600ff168b82 */ /* 0x000e620000000a00 */
[----:B------:R-:W-:Y:S02]  /*0930*/  @!P0 IMAD.MOV.U32 R25, RZ, RZ, 0x1 ;  /* 0x00000001ff198424 */ /* 0x000fe400078e00ff */
[----:B-1----:R-:W-:-:S05]  /*0940*/  @!P0 IMAD.WIDE.U32 R22, R0, 0x4, R22 ;  /* 0x0000000400168825 */ /* 0x002fca00078e0016 */
[----:B------:R0:W-:Y:S02]  /*0950*/  @!P0 STG.E desc[UR6][R22.64], R25 ;  /* 0x0000001916008986 */ /* 0x0001e4000c101906 */
.L_x_22:
[----:B------:R-:W-:Y:S05]  /*0960*/  BSYNC.RECONVERGENT B0 ;  /* 0x0000000000007941 */ /* 0x000fea0003800200 */
.L_x_21:
[----:B0-----:R-:W-:Y:S01]  /*0970*/  MOV R18, 0x1 ;  /* 0x0000000100127802 */ /* 0x001fe20000000f00 */
[----:B------:R-:W-:-:S05]  /*0980*/  IMAD.MOV.U32 R19, RZ, RZ, RZ ;  /* 0x000000ffff137224 */ /* 0x000fca00078e00ff */
[----:B------:R0:W5:Y:S02]  /*0990*/  ATOMG.E.CAS.STRONG.GPU PT, RZ, [R14], R18, R19 ;  /* 0x000000120eff73a9 */ /* 0x00016400001ee113 */
.L_x_16:
[----:B------:R-:W-:Y:S05]  /*09a0*/  WARPSYNC.ALL ;  /* 0x0000000000007948 */ /* 0x000fea0003800000 */
[----:B------:R-:W-:Y:S06]  /*09b0*/  BAR.SYNC.DEFER_BLOCKING 0x0 ;  /* 0x0000000000007b1d */ /* 0x000fec0000010000 */
[----:B------:R-:W-:Y:S05]  /*09c0*/  @P3 BRA `(.L_x_23) ;  /* 0xfffffff8003c3947 */ /* 0x000fea000383ffff */
.L_x_15:
[----:B------:R-:W-:Y:S05]  /*09d0*/  @P2 BRA `(.L_x_24) ;  /* 0xfffffff800082947 */ /* 0x000fea000383ffff */
[----:B------:R-:W-:Y:S05]  /*09e0*/  EXIT ;  /* 0x000000000000794d */ /* 0x000fea0003800000 */
        .weak           $__internal_0_$__cuda_sm20_dblrcp_rn_slowpath_v3
        .type           $__internal_0_$__cuda_sm20_dblrcp_rn_slowpath_v3,@function
        .size           $__internal_0_$__cuda_sm20_dblrcp_rn_slowpath_v3,($__internal_1_$__cuda_sm3x_div_rn_noftz_f32_slowpath - $__internal_0_$__cuda_sm20_dblrcp_rn_slowpath_v3)
$__internal_0_$__cuda_sm20_dblrcp_rn_slowpath_v3:
[----:B------:R-:W-:Y:S01]  /*09f0*/  DSETP.GTU.AND P0, PT, |R18|, +INF , PT ;  /* 0x7ff000001200742a */ /* 0x000fe20003f0c200 */
[----:B------:R-:W-:-:S13]  /*0a00*/  BSSY.RECONVERGENT B1, `(.L_x_25) ;  /* 0x0000022000017945 */ /* 0x000fda0003800200 */
[----:B------:R-:W-:Y:S05]  /*0a10*/  @P0 BRA `(.L_x_26) ;  /* 0x0000000000780947 */ /* 0x000fea0003800000 */
[----:B------:R-:W-:-:S05]  /*0a20*/  LOP3.LUT R23, R19, 0x7fffffff, RZ, 0xc0, !PT ;  /* 0x7fffffff13177812 */ /* 0x000fca00078ec0ff */
[----:B------:R-:W-:-:S05]  /*0a30*/  VIADD R20, R23, 0xffffffff ;  /* 0xffffffff17147836 */ /* 0x000fca0000000000 */
[----:B------:R-:W-:-:S13]  /*0a40*/  ISETP.GE.U32.AND P0, PT, R20, 0x7fefffff, PT ;  /* 0x7fefffff1400780c */ /* 0x000fda0003f06070 */
[----:B------:R-:W-:Y:S02]  /*0a50*/  @P0 LOP3.LUT R21, R19, 0x7ff00000, RZ, 0x3c, !PT ;  /* 0x7ff0000013150812 */ /* 0x000fe400078e3cff */
[----:B------:R-:W-:Y:S01]  /*0a60*/  @P0 MOV R20, RZ ;  /* 0x000000ff00140202 */ /* 0x000fe20000000f00 */
[----:B------:R-:W-:Y:S06]  /*0a70*/  @P0 BRA `(.L_x_27) ;  /* 0x0000000000680947 */ /* 0x000fec0003800000 */
[----:B------:R-:W-:-:S13]  /*0a80*/  ISETP.GE.U32.AND P0, PT, R23, 0x1000001, PT ;  /* 0x010000011700780c */ /* 0x000fda0003f06070 */
[----:B------:R-:W-:Y:S05]  /*0a90*/  @!P0 BRA `(.L_x_28) ;  /* 0x0000000000348947 */ /* 0x000fea0003800000 */
[----:B------:R-:W-:Y:S02]  /*0aa0*/  VIADD R21, R19, 0xc0200000 ;  /* 0xc020000013157836 */ /* 0x000fe40000000000 */
[----:B------:R-:W-:Y:S02]  /*0ab0*/  IMAD.MOV.U32 R20, RZ, RZ, R18 ;  /* 0x000000ffff147224 */ /* 0x000fe400078e0012 */
[----:B------:R-:W0:Y:S04]  /*0ac0*/  MUFU.RCP64H R23, R21 ;  /* 0x0000001500177308 */ /* 0x000e280000001800 */
[----:B0-----:R-:W-:-:S08]  /*0ad0*/  DFMA R24, -R20, R22, 1 ;  /* 0x3ff000001418742b */ /* 0x001fd00000000116 */
[----:B------:R-:W-:-:S08]  /*0ae0*/  DFMA R24, R24, R24, R24 ;  /* 0x000000181818722b */ /* 0x000fd00000000018 */
[----:B------:R-:W-:-:S08]  /*0af0*/  DFMA R24, R22, R24, R22 ;  /* 0x000000181618722b */ /* 0x000fd00000000016 */
[----:B------:R-:W-:-:S08]  /*0b00*/  DFMA R22, -R20, R24, 1 ;  /* 0x3ff000001416742b */ /* 0x000fd00000000118 */
[----:B------:R-:W-:-:S08]  /*0b10*/  DFMA R22, R24, R22, R24 ;  /* 0x000000161816722b */ /* 0x000fd00000000018 */
[----:B------:R-:W-:-:S08]  /*0b20*/  DMUL R22, R22, 2.2250738585072013831e-308 ;  /* 0x0010000016167828 */ /* 0x000fd00000000000 */
[----:B------:R-:W-:-:S08]  /*0b30*/  DFMA R18, -R18, R22, 1 ;  /* 0x3ff000001212742b */ /* 0x000fd00000000116 */
[----:B------:R-:W-:-:S08]  /*0b40*/  DFMA R18, R18, R18, R18 ;  /* 0x000000121212722b */ /* 0x000fd00000000012 */
[----:B------:R-:W-:Y:S01]  /*0b50*/  DFMA R20, R22, R18, R22 ;  /* 0x000000121614722b */ /* 0x000fe20000000016 */
[----:B------:R-:W-:Y:S10]  /*0b60*/  BRA `(.L_x_27) ;  /* 0x00000000002c7947 */ /* 0x000ff40003800000 */
.L_x_28:
[----:B------:R-:W-:-:S06]  /*0b70*/  DMUL R18, R18, 8.11296384146066816958e+31 ;  /* 0x4690000012127828 */ /* 0x000fcc0000000000 */
[----:B------:R-:W0:Y:S02]  /*0b80*/  MUFU.RCP64H R23, R19 ;  /* 0x0000001300177308 */ /* 0x000e240000001800 */
[----:B0-----:R-:W-:-:S08]  /*0b90*/  DFMA R20, -R18, R22, 1 ;  /* 0x3ff000001214742b */ /* 0x001fd00000000116 */
[----:B------:R-:W-:-:S08]  /*0ba0*/  DFMA R20, R20, R20, R20 ;  /* 0x000000141414722b */ /* 0x000fd00000000014 */
[----:B------:R-:W-:-:S08]  /*0bb0*/  DFMA R20, R22, R20, R22 ;  /* 0x000000141614722b */ /* 0x000fd00000000016 */
[----:B------:R-:W-:-:S08]  /*0bc0*/  DFMA R22, -R18, R20, 1 ;  /* 0x3ff000001216742b */ /* 0x000fd00000000114 */
[----:B------:R-:W-:-:S08]  /*0bd0*/  DFMA R20, R20, R22, R20 ;  /* 0x000000161414722b */ /* 0x000fd00000000014 */
[----:B------:R-:W-:Y:S01]  /*0be0*/  DMUL R20, R20, 8.11296384146066816958e+31 ;  /* 0x4690000014147828 */ /* 0x000fe20000000000 */
[----:B------:R-:W-:Y:S10]  /*0bf0*/  BRA `(.L_x_27) ;  /* 0x0000000000087947 */ /* 0x000ff40003800000 */
.L_x_26:
[----:B------:R-:W-:Y:S02]  /*0c00*/  LOP3.LUT R21, R19, 0x80000, RZ, 0xfc, !PT ;  /* 0x0008000013157812 */ /* 0x000fe400078efcff */
[----:B------:R-:W-:-:S07]  /*0c10*/  MOV R20, R18 ;  /* 0x0000001200147202 */ /* 0x000fce0000000f00 */
.L_x_27:
[----:B------:R-:W-:Y:S05]  /*0c20*/  BSYNC.RECONVERGENT B1 ;  /* 0x0000000000017941 */ /* 0x000fea0003800200 */
.L_x_25:
[----:B------:R-:W-:Y:S02]  /*0c30*/  IMAD.MOV.U32 R18, RZ, RZ, R26 ;  /* 0x000000ffff127224 */ /* 0x000fe400078e001a */
[----:B------:R-:W-:-:S04]  /*0c40*/  IMAD.MOV.U32 R19, RZ, RZ, 0x0 ;  /* 0x00000000ff137424 */ /* 0x000fc800078e00ff */
[----:B------:R-:W-:Y:S05]  /*0c50*/  RET.REL.NODEC R18 `(_Z13A_star_expandPiS_PfS_PVfS_S_S_S_iiiS_S_S0_S_S_) ;  /* 0xfffffff012e87950 */ /* 0x000fea0003c3ffff */
        .weak           $__internal_1_$__cuda_sm3x_div_rn_noftz_f32_slowpath
        .type           $__internal_1_$__cuda_sm3x_div_rn_noftz_f32_slowpath,@function
        .size           $__internal_1_$__cuda_sm3x_div_rn_noftz_f32_slowpath,(.L_x_51 - $__internal_1_$__cuda_sm3x_div_rn_noftz_f32_slowpath)
$__internal_1_$__cuda_sm3x_div_rn_noftz_f32_slowpath:
[--C-:B------:R-:W-:Y:S01]  /*0c60*/  SHF.R.U32.HI R19, RZ, 0x17, R18.reuse ;  /* 0x00000017ff137819 */ /* 0x100fe20000011612 */
[----:B------:R-:W-:Y:S04]  /*0c70*/  BSSY.RECONVERGENT B0, `(.L_x_29) ;  /* 0x000005c000007945 */ /* 0x000fe80003800200 */
[----:B------:R-:W-:Y:S01]  /*0c80*/  BSSY.RELIABLE B2, `(.L_x_30) ;  /* 0x000001a000027945 */ /* 0x000fe20003800100 */
[----:B------:R-:W-:Y:S01]  /*0c90*/  IMAD.MOV.U32 R21, RZ, RZ, R18 ;  /* 0x000000ffff157224 */ /* 0x000fe200078e0012 */
[----:B------:R-:W-:-:S04]  /*0ca0*/  LOP3.LUT R22, R19, 0xff, RZ, 0xc0, !PT ;  /* 0x000000ff13167812 */ /* 0x000fc800078ec0ff */
[----:B------:R-:W-:-:S04]  /*0cb0*/  IADD3 R23, PT, PT, R22, -0x1, RZ ;  /* 0xffffffff16177810 */ /* 0x000fc80007ffe0ff */
[----:B------:R-:W-:-:S13]  /*0cc0*/  ISETP.GT.U32.OR P0, PT, R23, 0xfd, !PT ;  /* 0x000000fd1700780c */ /* 0x000fda0007f04470 */
[----:B------:R-:W-:Y:S01]  /*0cd0*/  @!P0 IMAD.MOV.U32 R19, RZ, RZ, RZ ;  /* 0x000000ffff138224 */ /* 0x000fe200078e00ff */
[----:B------:R-:W-:Y:S06]  /*0ce0*/  @!P0 BRA `(.L_x_31) ;  /* 0x00000000004c8947 */ /* 0x000fec0003800000 */
[----:B------:R-:W-:-:S13]  /*0cf0*/  FSETP.GTU.FTZ.AND P0, PT, |R18|, +INF , PT ;  /* 0x7f8000001200780b */ /* 0x000fda0003f1c200 */
[----:B------:R-:W-:Y:S05]  /*0d00*/  @P0 BREAK.RELIABLE B2 ;  /* 0x0000000000020942 */ /* 0x000fea0003800100 */
[----:B------:R-:W-:Y:S05]  /*0d10*/  @P0 BRA `(.L_x_32) ;  /* 0x0000000400400947 */ /* 0x000fea0003800000 */
[----:B------:R-:W-:-:S04]  /*0d20*/  MOV R24, 0x40a00000 ;  /* 0x40a0000000187802 */ /* 0x000fc80000000f00 */
[----:B------:R-:W-:-:S13]  /*0d30*/  LOP3.LUT P0, RZ, R24, 0x7fffffff, R21, 0xc8, !PT ;  /* 0x7fffffff18ff7812 */ /* 0x000fda000780c815 */
[----:B------:R-:W-:Y:S05]  /*0d40*/  @!P0 BREAK.RELIABLE B2 ;  /* 0x0000000000028942 */ /* 0x000fea0003800100 */
[----:B------:R-:W-:Y:S05]  /*0d50*/  @!P0 BRA `(.L_x_33) ;  /* 0x0000000400288947 */ /* 0x000fea0003800000 */
[----:B------:R-:W-:-:S13]  /*0d60*/  LOP3.LUT P0, RZ, R21, 0x7fffffff, RZ, 0xc0, !PT ;  /* 0x7fffffff15ff7812 */ /* 0x000fda000780c0ff */
[----:B------:R-:W-:Y:S05]  /*0d70*/  @!P0 BREAK.RELIABLE B2 ;  /* 0x0000000000028942 */ /* 0x000fea0003800100 */
[----:B------:R-:W-:Y:S05]  /*0d80*/  @!P0 BRA `(.L_x_34) ;  /* 0x0000000400148947 */ /* 0x000fea0003800000 */
[----:B------:R-:W-:Y:S02]  /*0d90*/  FSETP.NEU.FTZ.AND P0, PT, |R18|, +INF , PT ;  /* 0x7f8000001200780b */ /* 0x000fe40003f1d200 */
[----:B------:R-:W-:-:S04]  /*0da0*/  LOP3.LUT P1, RZ, R24, 0x7fffffff, RZ, 0xc0, !PT ;  /* 0x7fffffff18ff7812 */ /* 0x000fc8000782c0ff */
[----:B------:R-:W-:-:S13]  /*0db0*/  PLOP3.LUT P0, PT, P0, P1, PT, 0x2f, 0xf2 ;  /* 0x0000000000f2781c */ /* 0x000fda0000702577 */
[----:B------:R-:W-:Y:S05]  /*0dc0*/  @P0 BREAK.RELIABLE B2 ;  /* 0x0000000000020942 */ /* 0x000fea0003800100 */
[----:B------:R-:W-:Y:S05]  /*0dd0*/  @P0 BRA `(.L_x_35) ;  /* 0x0000000000f40947 */ /* 0x000fea0003800000 */
[----:B------:R-:W-:-:S13]  /*0de0*/  ISETP.GE.AND P0, PT, R23, RZ, PT ;  /* 0x000000ff1700720c */ /* 0x000fda0003f06270 */
[----:B------:R-:W-:Y:S02]  /*0df0*/  @P0 IMAD.MOV.U32 R19, RZ, RZ, RZ ;  /* 0x000000ffff130224 */ /* 0x000fe400078e00ff */
[----:B------:R-:W-:Y:S01]  /*0e00*/  @!P0 FFMA R21, R18, 1.84467440737095516160e+19, RZ ;  /* 0x5f80000012158823 */ /* 0x000fe200000000ff */
[----:B------:R-:W-:-:S07]  /*0e10*/  @!P0 IMAD.MOV.U32 R19, RZ, RZ, -0x40 ;  /* 0xffffffc0ff138424 */ /* 0x000fce00078e00ff */
.L_x_31:
[----:B------:R-:W-:Y:S05]  /*0e20*/  BSYNC.RELIABLE B2 ;  /* 0x0000000000027941 */ /* 0x000fea0003800100 */
.L_x_30:
[----:B------:R-:W-:Y:S01]  /*0e30*/  UMOV UR4, 0x40a00000 ;  /* 0x40a0000000047882 */ /* 0x000fe20000000000 */
[----:B------:R-:W-:Y:S01]  /*0e40*/  IADD3 R22, PT, PT, R22, -0x7f, RZ ;  /* 0xffffff8116167810 */ /* 0x000fe20007ffe0ff */
[----:B------:R-:W-:Y:S01]  /*0e50*/  UIADD3 UR4, UPT, UPT, UR4, -0x1000000, URZ ;  /* 0xff00000004047890 */ /* 0x000fe2000fffe0ff */
[----:B------:R-:W-:Y:S03]  /*0e60*/  BSSY.RECONVERGENT B2, `(.L_x_36) ;  /* 0x0000033000027945 */ /* 0x000fe60003800200 */
[----:B------:R-:W-:Y:S01]  /*0e70*/  IMAD R18, R22, -0x800000, R21 ;  /* 0xff80000016127824 */ /* 0x000fe200078e0215 */
[----:B------:R-:W-:Y:S01]  /*0e80*/  IADD3 R22, PT, PT, R19, -0x2, R22 ;  /* 0xfffffffe13167810 */ /* 0x000fe20007ffe016 */
[----:B------:R-:W-:-:S03]  /*0e90*/  FADD.FTZ R23, -RZ, -UR4 ;  /* 0x80000004ff177e21 */ /* 0x000fc60008010100 */
[----:B------:R-:W0:Y:S02]  /*0ea0*/  MUFU.RCP R24, UR4 ;  /* 0x0000000400187d08 */ /* 0x000e240008001000 */
[----:B0-----:R-:W-:-:S04]  /*0eb0*/  FFMA R25, R24, R23, 1 ;  /* 0x3f80000018197423 */ /* 0x001fc80000000017 */
[----:B------:R-:W-:-:S04]  /*0ec0*/  FFMA R21, R24, R25, R24 ;  /* 0x0000001918157223 */ /* 0x000fc80000000018 */
[----:B------:R-:W-:-:S04]  /*0ed0*/  FFMA R24, R18, R21, RZ ;  /* 0x0000001512187223 */ /* 0x000fc800000000ff */
[----:B------:R-:W-:-:S04]  /*0ee0*/  FFMA R25, R23, R24, R18 ;  /* 0x0000001817197223 */ /* 0x000fc80000000012 */
[----:B------:R-:W-:-:S04]  /*0ef0*/  FFMA R24, R21, R25, R24 ;  /* 0x0000001915187223 */ /* 0x000fc80000000018 */
[----:B------:R-:W-:-:S04]  /*0f00*/  FFMA R23, R23, R24, R18 ;  /* 0x0000001817177223 */ /* 0x000fc80000000012 */
[----:B------:R-:W-:-:S05]  /*0f10*/  FFMA R18, R21, R23, R24 ;  /* 0x0000001715127223 */ /* 0x000fca0000000018 */
[----:B------:R-:W-:-:S04]  /*0f20*/  SHF.R.U32.HI R25, RZ, 0x17, R18 ;  /* 0x00000017ff197819 */ /* 0x000fc80000011612 */
[----:B------:R-:W-:-:S05]  /*0f30*/  LOP3.LUT R19, R25, 0xff, RZ, 0xc0, !PT ;  /* 0x000000ff19137812 */ /* 0x000fca00078ec0ff */
[----:B------:R-:W-:-:S04]  /*0f40*/  IMAD.IADD R19, R19, 0x1, R22 ;  /* 0x0000000113137824 */ /* 0x000fc800078e0216 */
[----:B------:R-:W-:-:S05]  /*0f50*/  VIADD R25, R19, 0xffffffff ;  /* 0xffffffff13197836 */ /* 0x000fca0000000000 */
[----:B------:R-:W-:-:S13]  /*0f60*/  ISETP.GE.U32.AND P0, PT, R25, 0xfe, PT ;  /* 0x000000fe1900780c */ /* 0x000fda0003f06070 */
[----:B------:R-:W-:Y:S05]  /*0f70*/  @!P0 BRA `(.L_x_37) ;  /* 0x0000000000808947 */ /* 0x000fea0003800000 */
[----:B------:R-:W-:-:S13]  /*0f80*/  ISETP.GT.AND P0, PT, R19, 0xfe, PT ;  /* 0x000000fe1300780c */ /* 0x000fda0003f04270 */
[----:B------:R-:W-:Y:S05]  /*0f90*/  @P0 BRA `(.L_x_38) ;  /* 0x00000000006c0947 */ /* 0x000fea0003800000 */
[----:B------:R-:W-:-:S13]  /*0fa0*/  ISETP.GE.AND P0, PT, R19, 0x1, PT ;  /* 0x000000011300780c */ /* 0x000fda0003f06270 */
[----:B------:R-:W-:Y:S05]  /*0fb0*/  @P0 BRA `(.L_x_39) ;  /* 0x0000000000740947 */ /* 0x000fea0003800000 */
[----:B------:R-:W-:Y:S02]  /*0fc0*/  ISETP.GE.AND P0, PT, R19, -0x18, PT ;  /* 0xffffffe81300780c */ /* 0x000fe40003f06270 */
[----:B------:R-:W-:-:S11]  /*0fd0*/  LOP3.LUT R18, R18, 0x80000000, RZ, 0xc0, !PT ;  /* 0x8000000012127812 */ /* 0x000fd600078ec0ff */
[----:B------:R-:W-:Y:S05]  /*0fe0*/  @!P0 BRA `(.L_x_39) ;  /* 0x0000000000688947 */ /* 0x000fea0003800000 */
[-CC-:B------:R-:W-:Y:S01]  /*0ff0*/  FFMA.RZ R22, R21, R23.reuse, R24.reuse ;  /* 0x0000001715167223 */ /* 0x180fe2000000c018 */
[C---:B------:R-:W-:Y:S02]  /*1000*/  ISETP.NE.AND P4, PT, R19.reuse, RZ, PT ;  /* 0x000000ff1300720c */ /* 0x040fe40003f85270 */
[----:B------:R-:W-:Y:S02]  /*1010*/  ISETP.NE.AND P1, PT, R19, RZ, PT ;  /* 0x000000ff1300720c */ /* 0x000fe40003f25270 */
[----:B------:R-:W-:Y:S01]  /*1020*/  LOP3.LUT R25, R22, 0x7fffff, RZ, 0xc0, !PT ;  /* 0x007fffff16197812 */ /* 0x000fe200078ec0ff */
[CCC-:B------:R-:W-:Y:S01]  /*1030*/  FFMA.RP R22, R21.reuse, R23.reuse, R24.reuse ;  /* 0x0000001715167223 */ /* 0x1c0fe20000008018 */
[----:B------:R-:W-:Y:S01]  /*1040*/  FFMA.RM R21, R21, R23, R24 ;  /* 0x0000001715157223 */ /* 0x000fe20000004018 */
[----:B------:R-:W-:Y:S01]  /*1050*/  IADD3 R24, PT, PT, R19, 0x20, RZ ;  /* 0x0000002013187810 */ /* 0x000fe20007ffe0ff */
[----:B------:R-:W-:Y:S01]  /*1060*/  IMAD.MOV R19, RZ, RZ, -R19 ;  /* 0x000000ffff137224 */ /* 0x000fe200078e0a13 */
[----:B------:R-:W-:-:S02]  /*1070*/  LOP3.LUT R25, R25, 0x800000, RZ, 0xfc, !PT ;  /* 0x0080000019197812 */ /* 0x000fc400078efcff */
[----:B------:R-:W-:Y:S02]  /*1080*/  FSETP.NEU.FTZ.AND P0, PT, R22, R21, PT ;  /* 0x000000151600720b */ /* 0x000fe40003f1d000 */
[----:B------:R-:W-:Y:S02]  /*1090*/  SHF.L.U32 R24, R25, R24, RZ ;  /* 0x0000001819187219 */ /* 0x000fe400000006ff */
[----:B------:R-:W-:Y:S02]  /*10a0*/  SEL R22, R19, RZ, P4 ;  /* 0x000000ff13167207 */ /* 0x000fe40002000000 */
[----:B------:R-:W-:Y:S02]  /*10b0*/  ISETP.NE.AND P1, PT, R24, RZ, P1 ;  /* 0x000000ff1800720c */ /* 0x000fe40000f25270 */
[----:B------:R-:W-:Y:S02]  /*10c0*/  SHF.R.U32.HI R22, RZ, R22, R25 ;  /* 0x00000016ff167219 */ /* 0x000fe40000011619 */
[----:B------:R-:W-:-:S02]  /*10d0*/  PLOP3.LUT P0, PT, P0, P1, PT, 0xf8, 0x8f ;  /* 0x00000000008f781c */ /* 0x000fc40000703f70 */
[----:B------:R-:W-:Y:S02]  /*10e0*/  SHF.R.U32.HI R24, RZ, 0x1, R22 ;  /* 0x00000001ff187819 */ /* 0x000fe40000011616 */
[----:B------:R-:W-:-:S04]  /*10f0*/  SEL R19, RZ, 0x1, !P0 ;  /* 0x00000001ff137807 */ /* 0x000fc80004000000 */
[----:B------:R-:W-:-:S04]  /*1100*/  LOP3.LUT R19, R19, 0x1, R24, 0xf8, !PT ;  /* 0x0000000113137812 */ /* 0x000fc800078ef818 */
[----:B------:R-:W-:-:S05]  /*1110*/  LOP3.LUT R19, R19, R22, RZ, 0xc0, !PT ;  /* 0x0000001613137212 */ /* 0x000fca00078ec0ff */
[----:B------:R-:W-:-:S05]  /*1120*/  IMAD.IADD R19, R24, 0x1, R19 ;  /* 0x0000000118137824 */ /* 0x000fca00078e0213 */
[----:B------:R-:W-:Y:S01]  /*1130*/  LOP3.LUT R18, R19, R18, RZ, 0xfc, !PT ;  /* 0x0000001213127212 */ /* 0x000fe200078efcff */
[----:B------:R-:W-:Y:S06]  /*1140*/  BRA `(.L_x_39) ;  /* 0x0000000000107947 */ /* 0x000fec0003800000 */
.L_x_38:
[----:B------:R-:W-:-:S04]  /*1150*/  LOP3.LUT R18, R18, 0x80000000, RZ, 0xc0, !PT ;  /* 0x8000000012127812 */ /* 0x000fc800078ec0ff */
[----:B------:R-:W-:Y:S01]  /*1160*/  LOP3.LUT R18, R18, 0x7f800000, RZ, 0xfc, !PT ;  /* 0x7f80000012127812 */ /* 0x000fe200078efcff */
[----:B------:R-:W-:Y:S06]  /*1170*/  BRA `(.L_x_39) ;  /* 0x0000000000047947 */ /* 0x000fec0003800000 */
.L_x_37:
[----:B------:R-:W-:-:S07]  /*1180*/  LEA R18, R22, R18, 0x17 ;  /* 0x0000001216127211 */ /* 0x000fce00078eb8ff */
.L_x_39:
[----:B------:R-:W-:Y:S05]  /*1190*/  BSYNC.RECONVERGENT B2 ;  /* 0x0000000000027941 */ /* 0x000fea0003800200 */
.L_x_36:
[----:B------:R-:W-:Y:S05]  /*11a0*/  BRA `(.L_x_40) ;  /* 0x0000000000207947 */ /* 0x000fea0003800000 */
.L_x_35:
[----:B------:R-:W-:-:S04]  /*11b0*/  LOP3.LUT R18, R24, 0x80000000, R21, 0x48, !PT ;  /* 0x8000000018127812 */ /* 0x000fc800078e4815 */
[----:B------:R-:W-:Y:S01]  /*11c0*/  LOP3.LUT R18, R18, 0x7f800000, RZ, 0xfc, !PT ;  /* 0x7f80000012127812 */ /* 0x000fe200078efcff */
[----:B------:R-:W-:Y:S06]  /*11d0*/  BRA `(.L_x_40) ;  /* 0x0000000000147947 */ /* 0x000fec0003800000 */
.L_x_34:
[----:B------:R-:W-:Y:S01]  /*11e0*/  LOP3.LUT R18, R24, 0x80000000, R21, 0x48, !PT ;  /* 0x8000000018127812 */ /* 0x000fe200078e4815 */
[----:B------:R-:W-:Y:S06]  /*11f0*/  BRA `(.L_x_40) ;  /* 0x00000000000c7947 */ /* 0x000fec0003800000 */
.L_x_33:
[----:B------:R-:W0:Y:S01]  /*1200*/  MUFU.RSQ R18, -QNAN ;  /* 0xffc0000000127908 */ /* 0x000e220000001400 */
[----:B------:R-:W-:Y:S05]  /*1210*/  BRA `(.L_x_40) ;  /* 0x0000000000047947 */ /* 0x000fea0003800000 */
.L_x_32:
[----:B------:R-:W-:-:S07]  /*1220*/  FADD.FTZ R18, R18, 5 ;  /* 0x40a0000012127421 */ /* 0x000fce0000010000 */
.L_x_40:
[----:B------:R-:W-:Y:S05]  /*1230*/  BSYNC.RECONVERGENT B0 ;  /* 0x0000000000007941 */ /* 0x000fea0003800200 */
.L_x_29:
[----:B------:R-:W-:-:S04]  /*1240*/  IMAD.MOV.U32 R21, RZ, RZ, 0x0 ;  /* 0x00000000ff157424 */ /* 0x000fc800078e00ff */
[----:B0-----:R-:W-:Y:S05]  /*1250*/  RET.REL.NODEC R20 `(_Z13A_star_expandPiS_PfS_PVfS_S_S_S_iiiS_S_S0_S_S_) ;  /* 0xffffffec14687950 */ /* 0x001fea0003c3ffff */
.L_x_41:
        /* <DEDUP_REMOVED lines=10> */
.L_x_51:


//--------------------- .text._Z10extractMinPiS_S_PfS_ii --------------------------
	.section	.text._Z10extractMinPiS_S_PfS_ii,"ax",@progbits
	.align	128
        .global         _Z10extractMinPiS_S_PfS_ii
        .type           _Z10extractMinPiS_S_PfS_ii,@function
        .size           _Z10extractMinPiS_S_PfS_ii,(.L_x_56 - _Z10extractMinPiS_S_PfS_ii)
        .other          _Z10extractMinPiS_S_PfS_ii,@"STO_CUDA_ENTRY STV_DEFAULT"
_Z10extractMinPiS_S_PfS_ii:
.text._Z10extractMinPiS_S_PfS_ii:
        /* <DEDUP_REMOVED lines=18> */
[----:B0-----:R-:W-:-:S02]  /*0120*/  IADD3 R7, PT, PT, R0, -0x1, R7 ;  /* 0xffffffff00077810 */ /* 0x001fc40007ffe007 */
[----:B-1----:R-:W-:Y:S02]  /*0130*/  IADD3 R4, PT, PT, R6, 0xffffffe, RZ ;  /* 0x0ffffffe06047810 */ /* 0x002fe40007ffe0ff */
[----:B------:R-:W-:-:S03]  /*0140*/  IABS R6, R7 ;  /* 0x0000000700067213 */ /* 0x000fc60000000000 */
[----:B------:R0:W1:Y:S01]  /*0150*/  F2I.FTZ.U32.TRUNC.NTZ R5, R4 ;  /* 0x0000000400057305 */ /* 0x000062000021f000 */
[----:B------:R-:W-:-:S04]  /*0160*/  LOP3.LUT R7, R7, R0, RZ, 0x3c, !PT ;  /* 0x0000000007077212 */ /* 0x000fc800078e3cff */
[----:B------:R-:W-:Y:S01]  /*0170*/  ISETP.GE.AND P1, PT, R7, RZ, PT ;  /* 0x000000ff0700720c */ /* 0x000fe20003f26270 */
[----:B0-----:R-:W-:Y:S02]  /*0180*/  HFMA2 R4, -RZ, RZ, 0, 0 ;  /* 0x00000000ff047431 */ /* 0x001fe400000001ff */
[----:B-1----:R-:W-:-:S04]  /*0190*/  IMAD.MOV R8, RZ, RZ, -R5 ;  /* 0x000000ffff087224 */ /* 0x002fc800078e0a05 */
[----:B------:R-:W-:-:S04]  /*01a0*/  IMAD R15, R8, R13, RZ ;  /* 0x0000000d080f7224 */ /* 0x000fc800078e02ff */
[----:B------:R-:W-:-:S06]  /*01b0*/  IMAD.HI.U32 R5, R5, R15, R4 ;  /* 0x0000000f05057227 */ /* 0x000fcc00078e0004 */
[----:B------:R-:W-:-:S04]  /*01c0*/  IMAD.HI.U32 R5, R5, R6, RZ ;  /* 0x0000000605057227 */ /* 0x000fc800078e00ff */
[----:B------:R-:W-:-:S04]  /*01d0*/  IMAD.MOV R8, RZ, RZ, -R5 ;  /* 0x000000ffff087224 */ /* 0x000fc800078e0a05 */
[C---:B------:R-:W-:Y:S02]  /*01e0*/  IMAD R4, R13.reuse, R8, R6 ;  /* 0x000000080d047224 */ /* 0x040fe400078e0206 */
[----:B------:R-:W0:Y:S03]  /*01f0*/  LDC.64 R6, c[0x4][RZ] ;  /* 0x01000000ff067b82 */ /* 0x000e260000000a00 */
        /* <DEDUP_REMOVED lines=8> */
[----:B------:R-:W-:-:S05]  /*0280*/  IMAD R5, R9, R5, RZ ;  /* 0x0000000509057224 */ /* 0x000fca00078e02ff */
[C---:B------:R-:W-:Y:S01]  /*0290*/  IADD3 R0, PT, PT, R5.reuse, -0x1, RZ ;  /* 0xffffffff05007810 */ /* 0x040fe20007ffe0ff */
[----:B0-----:R-:W-:-:S04]  /*02a0*/  IMAD.WIDE R4, R5, 0x4, R6 ;  /* 0x0000000405047825 */ /* 0x001fc800078e0206 */
[----:B------:R-:W-:Y:S01]  /*02b0*/  IMAD.IADD R11, R11, 0x1, R0 ;  /* 0x000000010b0b7824 */ /* 0x000fe200078e0200 */
[----:B------:R0:W5:Y:S03]  /*02c0*/  LDG.E.STRONG.SYS R10, desc[UR4][R4.64] ;  /* 0x00000004040a7981 */ /* 0x000166000c1f5900 */
[----:B------:R-:W-:-:S06]  /*02d0*/  IMAD.WIDE R6, R11, 0x4, R6 ;  /* 0x000000040b067825 */ /* 0x000fcc00078e0206 */
[----:B------:R-:W2:Y:S04]  /*02e0*/  LDG.E.STRONG.SYS R7, desc[UR4][R6.64] ;  /* 0x0000000406077981 */ /* 0x000ea8000c1f5900 */
[----:B--2---:R0:W-:Y:S04]  /*02f0*/  STG.E.STRONG.SYS desc[UR4][R4.64], R7 ;  /* 0x0000000704007986 */ /* 0x0041e8000c115904 */
[----:B------:R-:W2:Y:S01]  /*0300*/  LDG.E R8, desc[UR4][R2.64] ;  /* 0x0000000402087981 */ /* 0x000ea2000c1e1900 */
[----:B------:R-:W-:Y:S01]  /*0310*/  BSSY B0, `(.L_x_42) ;  /* 0x0000057000007945 */ /* 0x000fe20003800000 */
[----:B--2---:R-:W-:-:S05]  /*0320*/  IADD3 R11, PT, PT, R8, -0x1, RZ ;  /* 0xffffffff080b7810 */ /* 0x004fca0007ffe0ff */
[----:B------:R0:W-:Y:S01]  /*0330*/  STG.E desc[UR4][R2.64], R11 ;  /* 0x0000000b02007986 */ /* 0x0001e2000c101904 */
[----:B------:R-:W-:-:S13]  /*0340*/  ISETP.GE.AND P0, PT, R8, 0x3, PT ;  /* 0x000000030800780c */ /* 0x000fda0003f06270 */
[----:B0-----:R-:W-:Y:S05]  /*0350*/  @!P0 BRA `(.L_x_43) ;  /* 0x0000000400488947 */ /* 0x001fea0003800000 */
[----:B------:R-:W0:Y:S01]  /*0360*/  LDC.64 R6, c[0x0][0x398] ;  /* 0x0000e600ff067b82 */ /* 0x000e220000000a00 */
[----:B------:R-:W-:Y:S01]  /*0370*/  IMAD.MOV.U32 R12, RZ, RZ, R11 ;  /* 0x000000ffff0c7224 */ /* 0x000fe200078e000b */
[----:B------:R-:W-:Y:S01]  /*0380*/  MOV R15, RZ ;  /* 0x000000ff000f7202 */ /* 0x000fe20000000f00 */
[----:B------:R-:W-:Y:S01]  /*0390*/  IMAD.MOV.U32 R11, RZ, RZ, 0x1 ;  /* 0x00000001ff0b7424 */ /* 0x000fe200078e00ff */
[----:B------:R-:W-:-:S04]  /*03a0*/  MOV R19, RZ ;  /* 0x000000ff00137202 */ /* 0x000fc80000000f00 */
[----:B------:R-:W1:Y:S03]  /*03b0*/  LDC.64 R8, c[0x4][RZ] ;  /* 0x01000000ff087b82 */ /* 0x000e660000000a00 */
.L_x_48:
[----:B------:R-:W-:Y:S01]  /*03c0*/  VIADD R17, R15, 0x2 ;  /* 0x000000020f117836 */ /* 0x000fe20000000000 */
[----:B------:R-:W-:Y:S05]  /*03d0*/  YIELD ;  /* 0x0000000000007946 */ /* 0x000fea0003800000 */
[----:B------:R-:W-:Y:S01]  /*03e0*/  ISETP.GE.AND P0, PT, R17, R12, PT ;  /* 0x0000000c1100720c */ /* 0x000fe20003f06270 */
[----:B------:R-:W-:-:S12]  /*03f0*/  BSSY.RELIABLE B1, `(.L_x_44) ;  /* 0x0000043000017945 */ /* 0x000fd80003800100 */
[----:B------:R-:W-:Y:S05]  /*0400*/  @!P0 BRA `(.L_x_45) ;  /* 0x0000000000488947 */ /* 0x000fea0003800000 */
[----:B------:R-:W-:Y:S01]  /*0410*/  IADD3 R15, PT, PT, R0, R17, RZ ;  /* 0x00000011000f7210 */ /* 0x000fe20007ffe0ff */
[----:B------:R-:W-:-:S04]  /*0420*/  IMAD.WIDE R12, R19, 0x4, R4 ;  /* 0x00000004130c7825 */ /* 0x000fc800078e0204 */
[----:B-1----:R-:W-:Y:S01]  /*0430*/  IMAD.WIDE R14, R15, 0x4, R8 ;  /* 0x000000040f0e7825 */ /* 0x002fe200078e0208 */
[----:B------:R-:W0:Y:S04]  /*0440*/  LDG.E.STRONG.SYS R17, desc[UR4][R12.64] ;  /* 0x000000040c117981 */ /* 0x000e28000c1f5900 */
[----:B------:R-:W2:Y:S01]  /*0450*/  LDG.E.STRONG.SYS R19, desc[UR4][R14.64] ;  /* 0x000000040e137981 */ /* 0x000ea2000c1f5900 */
[----:B0-----:R-:W-:-:S04]  /*0460*/  IMAD.WIDE R16, R17, 0x4, R6 ;  /* 0x0000000411107825 */ /* 0x001fc800078e0206 */
[----:B--2---:R-:W-:Y:S02]  /*0470*/  IMAD.WIDE R18, R19, 0x4, R6 ;  /* 0x0000000413127825 */ /* 0x004fe400078e0206 */
[----:B------:R-:W2:Y:S04]  /*0480*/  LDG.E R16, desc[UR4][R16.64] ;  /* 0x0000000410107981 */ /* 0x000ea8000c1e1900 */
[----:B------:R-:W2:Y:S02]  /*0490*/  LDG.E R19, desc[UR4][R18.64] ;  /* 0x0000000412137981 */ /* 0x000ea4000c1e1900 */
[----:B--2---:R-:W-:-:S13]  /*04a0*/  FSETP.GT.AND P0, PT, R16, R19, PT ;  /* 0x000000131000720b */ /* 0x004fda0003f04000 */
[----:B------:R-:W-:Y:S05]  /*04b0*/  @!P0 BREAK.RELIABLE B1 ;  /* 0x0000000000018942 */ /* 0x000fea0003800100 */
[----:B------:R-:W-:Y:S05]  /*04c0*/  @!P0 BRA `(.L_x_43) ;  /* 0x0000000000ec8947 */ /* 0x000fea0003800000 */
[----:B------:R-:W2:Y:S04]  /*04d0*/  LDG.E.STRONG.SYS R17, desc[UR4][R14.64] ;  /* 0x000000040e117981 */ /* 0x000ea8000c1f5900 */
[----:B------:R-:W3:Y:S01]  /*04e0*/  LDG.E.STRONG.SYS R21, desc[UR4][R12.64] ;  /* 0x000000040c157981 */ /* 0x000ee2000c1f5900 */
[----:B------:R-:W-:-:S03]  /*04f0*/  MOV R19, R11 ;  /* 0x0000000b00137202 */ /* 0x000fc60000000f00 */
[----:B---3--:R4:W-:Y:S04]  /*0500*/  STG.E.STRONG.SYS desc[UR4][R14.64], R21 ;  /* 0x000000150e007986 */ /* 0x0089e8000c115904 */
[----:B--2---:R4:W-:Y:S01]  /*0510*/  STG.E.STRONG.SYS desc[UR4][R12.64], R17 ;  /* 0x000000110c007986 */ /* 0x0049e2000c115904 */
[----:B------:R-:W-:Y:S05]  /*0520*/  BRA `(.L_x_46) ;  /* 0x0000000000bc7947 */ /* 0x000fea0003800000 */
.L_x_45:
[----:B------:R-:W-:-:S04]  /*0530*/  IMAD.WIDE R12, R19, 0x4, R4 ;  /* 0x00000004130c7825 */ /* 0x000fc800078e0204 */
[----:B------:R-:W-:Y:S01]  /*0540*/  IMAD.WIDE R14, R15, 0x4, R4 ;  /* 0x000000040f0e7825 */ /* 0x000fe200078e0204 */
[----:B------:R-:W0:Y:S04]  /*0550*/  LDG.E.STRONG.SYS R19, desc[UR4][R12.64] ;  /* 0x000000040c137981 */ /* 0x000e28000c1f5900 */
[----:B------:R-:W2:Y:S01]  /*0560*/  LDG.E.STRONG.SYS R21, desc[UR4][R14.64+0x4] ;  /* 0x000004040e157981 */ /* 0x000ea2000c1f5900 */
[----:B0-----:R-:W-:-:S04]  /*0570*/  IMAD.WIDE R18, R19, 0x4, R6 ;  /* 0x0000000413127825 */ /* 0x001fc800078e0206 */
[----:B--2---:R-:W-:Y:S02]  /*0580*/  IMAD.WIDE R20, R21, 0x4, R6 ;  /* 0x0000000415147825 */ /* 0x004fe400078e0206 */
[----:B------:R-:W2:Y:S04]  /*0590*/  LDG.E R18, desc[UR4][R18.64] ;  /* 0x0000000412127981 */ /* 0x000ea8000c1e1900 */
[----:B------:R-:W2:Y:S02]  /*05a0*/  LDG.E R21, desc[UR4][R20.64] ;  /* 0x0000000414157981 */ /* 0x000ea4000c1e1900 */
[----:B--2---:R-:W-:-:S13]  /*05b0*/  FSETP.GT.AND P0, PT, R18, R21, PT ;  /* 0x000000151200720b */ /* 0x004fda0003f04000 */
[----:B------:R-:W-:Y:S05]  /*05c0*/  @!P0 BRA `(.L_x_47) ;  /* 0x0000000000388947 */ /* 0x000fea0003800000 */
[----:B------:R-:W2:Y:S04]  /*05d0*/  LDG.E.STRONG.SYS R19, desc[UR4][R14.64+0x4] ;  /* 0x000004040e137981 */ /* 0x000ea8000c1f5900 */
[----:B------:R-:W3:Y:S01]  /*05e0*/  LDG.E.STRONG.SYS R21, desc[UR4][R14.64+0x8] ;  /* 0x000008040e157981 */ /* 0x000ee2000c1f5900 */
[----:B--2---:R-:W-:-:S04]  /*05f0*/  IMAD.WIDE R18, R19, 0x4, R6 ;  /* 0x0000000413127825 */ /* 0x004fc800078e0206 */
[----:B---3--:R-:W-:Y:S02]  /*0600*/  IMAD.WIDE R20, R21, 0x4, R6 ;  /* 0x0000000415147825 */ /* 0x008fe400078e0206 */
[----:B------:R-:W2:Y:S04]  /*0610*/  LDG.E R18, desc[UR4][R18.64] ;  /* 0x0000000412127981 */ /* 0x000ea8000c1e1900 */
[----:B------:R-:W2:Y:S02]  /*0620*/  LDG.E R21, desc[UR4][R20.64] ;  /* 0x0000000414157981 */ /* 0x000ea4000c1e1900 */
[----:B--2---:R-:W-:-:S13]  /*0630*/  FSETP.GTU.AND P0, PT, R18, R21, PT ;  /* 0x000000151200720b */ /* 0x004fda0003f0c000 */
[----:B------:R-:W-:Y:S05]  /*0640*/  @P0 BRA `(.L_x_47) ;  /* 0x0000000000180947 */ /* 0x000fea0003800000 */
[----:B------:R-:W2:Y:S04]  /*0650*/  LDG.E.STRONG.SYS R17, desc[UR4][R14.64+0x4] ;  /* 0x000004040e117981 */ /* 0x000ea8000c1f5900 */
[----:B------:R-:W3:Y:S01]  /*0660*/  LDG.E.STRONG.SYS R21, desc[UR4][R12.64] ;  /* 0x000000040c157981 */ /* 0x000ee2000c1f5900 */
[----:B------:R-:W-:-:S03]  /*0670*/  IMAD.MOV.U32 R19, RZ, RZ, R11 ;  /* 0x000000ffff137224 */ /* 0x000fc600078e000b */
[----:B---3--:R3:W-:Y:S04]  /*0680*/  STG.E.STRONG.SYS desc[UR4][R14.64+0x4], R21 ;  /* 0x000004150e007986 */ /* 0x0087e8000c115904 */
[----:B--2---:R3:W-:Y:S01]  /*0690*/  STG.E.STRONG.SYS desc[UR4][R12.64], R17 ;  /* 0x000000110c007986 */ /* 0x0047e2000c115904 */
[----:B------:R-:W-:Y:S05]  /*06a0*/  BRA `(.L_x_46) ;  /* 0x00000000005c7947 */ /* 0x000fea0003800000 */
.L_x_47:
[----:B------:R-:W2:Y:S04]  /*06b0*/  LDG.E.STRONG.SYS R19, desc[UR4][R12.64] ;  /* 0x000000040c137981 */ /* 0x000ea8000c1f5900 */
[----:B------:R-:W3:Y:S01]  /*06c0*/  LDG.E.STRONG.SYS R21, desc[UR4][R14.64+0x8] ;  /* 0x000008040e157981 */ /* 0x000ee2000c1f5900 */
[----:B--2---:R-:W-:-:S04]  /*06d0*/  IMAD.WIDE R18, R19, 0x4, R6 ;  /* 0x0000000413127825 */ /* 0x004fc800078e0206 */
[----:B---3--:R-:W-:Y:S02]  /*06e0*/  IMAD.WIDE R20, R21, 0x4, R6 ;  /* 0x0000000415147825 */ /* 0x008fe400078e0206 */
[----:B------:R-:W2:Y:S04]  /*06f0*/  LDG.E R18, desc[UR4][R18.64] ;  /* 0x0000000412127981 */ /* 0x000ea8000c1e1900 */
[----:B------:R-:W2:Y:S02]  /*0700*/  LDG.E R21, desc[UR4][R20.64] ;  /* 0x0000000414157981 */ /* 0x000ea4000c1e1900 */
[----:B--2---:R-:W-:-:S13]  /*0710*/  FSETP.GT.AND P0, PT, R18, R21, PT ;  /* 0x000000151200720b */ /* 0x004fda0003f04000 */
[----:B------:R-:W-:Y:S05]  /*0720*/  @!P0 BREAK.RELIABLE B1 ;  /* 0x0000000000018942 */ /* 0x000fea0003800100 */
        /* <DEDUP_REMOVED lines=8> */
[----:B------:R-:W-:Y:S05]  /*07b0*/  @P0 BREAK.RELIABLE B1 ;  /* 0x0000000000010942 */ /* 0x000fea0003800100 */
[----:B------:R-:W-:Y:S05]  /*07c0*/  @P0 BRA `(.L_x_43) ;  /* 0x00000000002c0947 */ /* 0x000fea0003800000 */
[----:B------:R-:W2:Y:S04]  /*07d0*/  LDG.E.STRONG.SYS R11, desc[UR4][R14.64+0x8] ;  /* 0x000008040e0b7981 */ /* 0x000ea8000c1f5900 */
[----:B------:R-:W3:Y:S01]  /*07e0*/  LDG.E.STRONG.SYS R21, desc[UR4][R12.64] ;  /* 0x000000040c157981 */ /* 0x000ee2000c1f5900 */
[----:B------:R-:W-:-:S03]  /*07f0*/  MOV R19, R17 ;  /* 0x0000001100137202 */ /* 0x000fc60000000f00 */
[----:B---3--:R0:W-:Y:S04]  /*0800*/  STG.E.STRONG.SYS desc[UR4][R14.64+0x8], R21 ;  /* 0x000008150e007986 */ /* 0x0081e8000c115904 */
[----:B--2---:R0:W-:Y:S02]  /*0810*/  STG.E.STRONG.SYS desc[UR4][R12.64], R11 ;  /* 0x0000000b0c007986 */ /* 0x0041e4000c115904 */
.L_x_46:
[----:B------:R-:W-:Y:S05]  /*0820*/  BSYNC.RELIABLE B1 ;  /* 0x0000000000017941 */ /* 0x000fea0003800100 */
.L_x_44:
[----:B0--34-:R-:W2:Y:S01]  /*0830*/  LDG.E R12, desc[UR4][R2.64] ;  /* 0x00000004020c7981 */ /* 0x019ea2000c1e1900 */
[----:B------:R-:W-:-:S05]  /*0840*/  SHF.L.U32 R15, R19, 0x1, RZ ;  /* 0x00000001130f7819 */ /* 0x000fca00000006ff */
[----:B------:R-:W-:-:S05]  /*0850*/  VIADD R11, R15, 0x1 ;  /* 0x000000010f0b7836 */ /* 0x000fca0000000000 */
[----:B--2---:R-:W-:-:S13]  /*0860*/  ISETP.GE.AND P0, PT, R11, R12, PT ;  /* 0x0000000c0b00720c */ /* 0x004fda0003f06270 */
[----:B------:R-:W-:Y:S05]  /*0870*/  @!P0 BRA `(.L_x_48) ;  /* 0xfffffff800d08947 */ /* 0x000fea000383ffff */
.L_x_43:
[----:B------:R-:W-:Y:S05]  /*0880*/  BSYNC B0 ;  /* 0x0000000000007941 */ /* 0x000fea0003800000 */
.L_x_42:
[----:B------:R-:W0:Y:S01]  /*0890*/  S2R R7, SR_LANEID ;  /* 0x0000000000077919 */ /* 0x000e220000000000 */
[----:B------:R-:W-:Y:S01]  /*08a0*/  VOTEU.ANY UR6, UPT, PT ;  /* 0x0000000000067886 */ /* 0x000fe200038e0100 */
[----:B------:R-:W2:Y:S01]  /*08b0*/  LDC.64 R2, c[0x0][0x3a0] ;  /* 0x0000e800ff027b82 */ /* 0x000ea20000000a00 */
[----:B------:R-:W0:Y:S01]  /*08c0*/  FLO.U32 R0, UR6 ;  /* 0x0000000600007d00 */ /* 0x000e2200080e0000 */
[----:B------:R-:W-:-:S06]  /*08d0*/  MOV R13, 0xffffffff ;  /* 0xffffffff000d7802 */ /* 0x000fcc0000000f00 */
[----:B------:R-:W3:Y:S01]  /*08e0*/  LDC.64 R4, c[0x0][0x390] ;  /* 0x0000e400ff047b82 */ /* 0x000ee20000000a00 */
[----:B------:R-:W3:Y:S01]  /*08f0*/  POPC R11, UR6 ;  /* 0x00000006000b7d09 */ /* 0x000ee20008000000 */
[----:B--2--5:R-:W-:-:S05]  /*0900*/  IMAD.WIDE R2, R10, 0x4, R2 ;  /* 0x000000040a027825 */ /* 0x024fca00078e0202 */
[----:B------:R-:W-:Y:S01]  /*0910*/  STG.E desc[UR4][R2.64], R13 ;  /* 0x0000000d02007986 */ /* 0x000fe2000c101904 */
[----:B0-----:R-:W-:Y:S02]  /*0920*/  ISETP.EQ.U32.AND P0, PT, R0, R7, PT ;  /* 0x000000070000720c */ /* 0x001fe40003f02070 */
[----:B------:R-:W0:Y:S11]  /*0930*/  LDC.64 R6, c[0x0][0x388] ;  /* 0x0000e200ff067b82 */ /* 0x000e360000000a00 */
[----:B---3--:R-:W2:Y:S01]  /*0940*/  @P0 ATOMG.E.ADD.STRONG.GPU PT, R5, desc[UR4][R4.64], R11 ;  /* 0x8000000b040509a8 */ /* 0x008ea200081ef104 */
[----:B-1----:R-:W1:Y:S02]  /*0950*/  S2R R8, SR_LTMASK ;  /* 0x0000000000087919 */ /* 0x002e640000003900 */
[----:B-1----:R-:W-:-:S06]  /*0960*/  LOP3.LUT R8, R8, UR6, RZ, 0xc0, !PT ;  /* 0x0000000608087c12 */ /* 0x002fcc000f8ec0ff */
[----:B------:R-:W1:Y:S01]  /*0970*/  POPC R8, R8 ;  /* 0x0000000800087309 */ /* 0x000e620000000000 */
[----:B--2---:R-:W1:Y:S02]  /*0980*/  SHFL.IDX PT, R9, R5, R0, 0x1f ;  /* 0x00001f0005097589 */ /* 0x004e6400000e0000 */
[----:B-1----:R-:W-:-:S05]  /*0990*/  IADD3 R9, PT, PT, R9, R8, RZ ;  /* 0x0000000809097210 */ /* 0x002fca0007ffe0ff */
[----:B0-----:R-:W-:-:S05]  /*09a0*/  IMAD.WIDE R6, R9, 0x4, R6 ;  /* 0x0000000409067825 */ /* 0x001fca00078e0206 */
[----:B------:R-:W-:Y:S01]  /*09b0*/  STG.E desc[UR4][R6.64], R10 ;  /* 0x0000000a06007986 */ /* 0x000fe2000c101904 */
[----:B------:R-:W-:Y:S05]  /*09c0*/  EXIT ;  /* 0x000000000000794d */ /* 0x000fea0003800000 */
.L_x_49:
        /* <DEDUP_REMOVED lines=11> */
.L_x_56:


//--------------------- .nv.shared.reserved.0     --------------------------
	.section	.nv.shared.reserved.0,"aw",@nobits
	.weak		__nv_reservedSMEM_offset_0_alias
	.size		__nv_reservedSMEM_offset_0_alias, 0, 64
	.other		__nv_reservedSMEM_offset_0_alias,@"STO_CUDA_RESERVED_SHARED STV_DEFAULT"
__nv_reservedSMEM_offset_0_alias:
	.zero		0
	.zero		64


//--------------------- .nv.global                --------------------------
	.section	.nv.global,"aw",@nobits
	.align	4
.nv.global:
	.type		PQ,@object
	.size		PQ,(.L_0 - PQ)
PQ:
	.zero		400000000
.L_0:


//--------------------- .nv.constant0._Z8insertPQPiS_S_PfiiS_ --------------------------
	.section	.nv.constant0._Z8insertPQPiS_S_PfiiS_,"a",@progbits
	.sectionflags	@""
	.align	4
.nv.constant0._Z8insertPQPiS_S_PfiiS_:
	.zero		944


//--------------------- .nv.constant0._Z5setNVPiS_S_i --------------------------
	.section	.nv.constant0._Z5setNVPiS_S_i,"a",@progbits
	.sectionflags	@""
	.align	4
.nv.constant0._Z5setNVPiS_S_i:
	.zero		924


//--------------------- .nv.constant0._Z10keepHeapPQPiPfii --------------------------
	.section	.nv.constant0._Z10keepHeapPQPiPfii,"a",@progbits
	.sectionflags	@""
	.align	4
.nv.constant0._Z10keepHeapPQPiPfii:
	.zero		920


//--------------------- .nv.constant0._Z13A_star_expandPiS_PfS_PVfS_S_S_S_iiiS_S_S0_S_S_ --------------------------
	.section	.nv.constant0._Z13A_star_expandPiS_PfS_PVfS_S_S_S_iiiS_S_S0_S_S_,"a",@progbits
	.sectionflags	@""
	.align	4
.nv.constant0._Z13A_star_expandPiS_PfS_PVfS_S_S_S_iiiS_S_S0_S_S_:
	.zero		1024


//--------------------- .nv.constant0._Z10extractMinPiS_S_PfS_ii --------------------------
	.section	.nv.constant0._Z10extractMinPiS_S_PfS_ii,"a",@progbits
	.sectionflags	@""
	.align	4
.nv.constant0._Z10extractMinPiS_S_PfS_ii:
	.zero		944


//--------------------- SYMBOLS --------------------------

	.type		.nv.reservedSmem.offset0,@object
	.size		.nv.reservedSmem.offset0,0x4
